	.target	sm_90a

	.elftype	@"ET_EXEC"


//--------------------- .note.nv.tkinfo           --------------------------
	.section	.note.nv.tkinfo,"",@"SHT_NOTE"
	.sectionflags	@"SHF_NOTE_NV_TKINFO"
	.tkinfo
        /*0018*/ 	.word	0x00000002
        /*0030*/ 	.string	""
        /*0030*/ 	.string	"ptxas"
        /*0030*/ 	.string	"Cuda compilation tools, release 13.0, V13.0.88"
        /*0030*/ 	.string	"Build cuda_13.0.r13.0/compiler.36424714_0"
        /*0030*/ 	.string	"-arch sm_90a -m 64 "



//--------------------- .note.nv.cuinfo           --------------------------
	.section	.note.nv.cuinfo,"",@"SHT_NOTE"
	.sectionflags	@"SHF_NOTE_NV_CUINFO"
        /*0018*/ 	.short	0x0002
        /*001a*/ 	.short	0x005a
        /*001c*/ 	.short	0x0082
	.zero		2


//--------------------- .nv.info                  --------------------------
	.section	.nv.info,"",@"SHT_CUDA_INFO"
	.align	4


	//----- nvinfo : EIATTR_REGCOUNT
	.align		4
        /*0000*/ 	.byte	0x04, 0x2f
        /*0002*/ 	.short	(.L_12 - .L_11)
	.align		4
.L_11:
        /*0004*/ 	.word	index@(_ZN7cutlass13device_kernelINS_4gemm6kernel13GemmUniversalIN4cute5tupleIJiiiiEEENS1_10collective13CollectiveMmaINS1_37MainloopSm90TmaGmmaWarpSpecializedFP8ILi7ENS5_IJNS4_1CILi1EEESB_SB_EEENS1_35KernelTmaWarpSpecializedCooperativeEEENS5_IJNSA_ILi256EEENSA_ILi64EEENSA_ILi128EEEEEENS_12float_e5m2_tENS5_IJlSB_lEEESJ_SK_NS4_8TiledMMAINS4_8MMA_AtomIJNS4_4SM904GMMA30MMA_64x64x32_F32E5M2E5M2_SS_TNILNSO_7ScaleInE1ELSQ_1EEEEEENS4_6LayoutINS5_IJNSA_ILi2EEESB_SB_EEENS5_IJSB_NSA_ILi0EEESW_EEEEENS5_IJNS4_10UnderscoreESZ_SZ_EEEEENS4_13SM90_TMA_LOADENS4_14ComposedLayoutINS4_7SwizzleILi3ELi4ELi3EEENS4_18smem_ptr_flag_bitsILi8EEENST_INS5_IJNSA_ILi8EEESH_EEENS5_IJSH_SB_EEEEEEEvNS4_8identityES12_S1C_vS1D_EENS_8epilogue10collective6detail29Sm90TmaWarpSpecializedAdapterINS1G_15DefaultEpilogueISJ_SK_SK_NS1F_6thread17LinearCombinationISJ_Li1EffLNS1K_9ScaleType4KindE0ELNS_15FloatRoundStyleE2ESJ_EENS1_15EpilogueDefaultEEEEEvvEEEEvNT_6ParamsE)
        /*0008*/ 	.word	0x000000a8


	//----- nvinfo : EIATTR_FRAME_SIZE
	.align		4
.L_12:
        /*000c*/ 	.byte	0x04, 0x11
        /*000e*/ 	.short	(.L_14 - .L_13)
	.align		4
.L_13:
        /*0010*/ 	.word	index@(_ZN7cutlass13device_kernelINS_4gemm6kernel13GemmUniversalIN4cute5tupleIJiiiiEEENS1_10collective13CollectiveMmaINS1_37MainloopSm90TmaGmmaWarpSpecializedFP8ILi7ENS5_IJNS4_1CILi1EEESB_SB_EEENS1_35KernelTmaWarpSpecializedCooperativeEEENS5_IJNSA_ILi256EEENSA_ILi64EEENSA_ILi128EEEEEENS_12float_e5m2_tENS5_IJlSB_lEEESJ_SK_NS4_8TiledMMAINS4_8MMA_AtomIJNS4_4SM904GMMA30MMA_64x64x32_F32E5M2E5M2_SS_TNILNSO_7ScaleInE1ELSQ_1EEEEEENS4_6LayoutINS5_IJNSA_ILi2EEESB_SB_EEENS5_IJSB_NSA_ILi0EEESW_EEEEENS5_IJNS4_10UnderscoreESZ_SZ_EEEEENS4_13SM90_TMA_LOADENS4_14ComposedLayoutINS4_7SwizzleILi3ELi4ELi3EEENS4_18smem_ptr_flag_bitsILi8EEENST_INS5_IJNSA_ILi8EEESH_EEENS5_IJSH_SB_EEEEEEEvNS4_8identityES12_S1C_vS1D_EENS_8epilogue10collective6detail29Sm90TmaWarpSpecializedAdapterINS1G_15DefaultEpilogueISJ_SK_SK_NS1F_6thread17LinearCombinationISJ_Li1EffLNS1K_9ScaleType4KindE0ELNS_15FloatRoundStyleE2ESJ_EENS1_15EpilogueDefaultEEEEEvvEEEEvNT_6ParamsE)
        /*0014*/ 	.word	0x00000000


	//----- nvinfo : EIATTR_MIN_STACK_SIZE
	.align		4
.L_14:
        /*0018*/ 	.byte	0x04, 0x12
        /*001a*/ 	.short	(.L_16 - .L_15)
	.align		4
.L_15:
        /*001c*/ 	.word	index@(_ZN7cutlass13device_kernelINS_4gemm6kernel13GemmUniversalIN4cute5tupleIJiiiiEEENS1_10collective13CollectiveMmaINS1_37MainloopSm90TmaGmmaWarpSpecializedFP8ILi7ENS5_IJNS4_1CILi1EEESB_SB_EEENS1_35KernelTmaWarpSpecializedCooperativeEEENS5_IJNSA_ILi256EEENSA_ILi64EEENSA_ILi128EEEEEENS_12float_e5m2_tENS5_IJlSB_lEEESJ_SK_NS4_8TiledMMAINS4_8MMA_AtomIJNS4_4SM904GMMA30MMA_64x64x32_F32E5M2E5M2_SS_TNILNSO_7ScaleInE1ELSQ_1EEEEEENS4_6LayoutINS5_IJNSA_ILi2EEESB_SB_EEENS5_IJSB_NSA_ILi0EEESW_EEEEENS5_IJNS4_10UnderscoreESZ_SZ_EEEEENS4_13SM90_TMA_LOADENS4_14ComposedLayoutINS4_7SwizzleILi3ELi4ELi3EEENS4_18smem_ptr_flag_bitsILi8EEENST_INS5_IJNSA_ILi8EEESH_EEENS5_IJSH_SB_EEEEEEEvNS4_8identityES12_S1C_vS1D_EENS_8epilogue10collective6detail29Sm90TmaWarpSpecializedAdapterINS1G_15DefaultEpilogueISJ_SK_SK_NS1F_6thread17LinearCombinationISJ_Li1EffLNS1K_9ScaleType4KindE0ELNS_15FloatRoundStyleE2ESJ_EENS1_15EpilogueDefaultEEEEEvvEEEEvNT_6ParamsE)
        /*0020*/ 	.word	0x00000000
.L_16:


//--------------------- .nv.compat                --------------------------
	.section	.nv.compat,"",@"SHT_CUDA_COMPAT_INFO"
	.align	4
        /*0000*/ 	.byte	0x02, 0x09, 0x01, 0x00, 0x02, 0x02, 0x04, 0x00, 0x02, 0x05, 0x05, 0x00, 0x03, 0x07, 0x01, 0x01
        /*0010*/ 	.byte	0x02, 0x03, 0x01, 0x00, 0x02, 0x06, 0x01, 0x00, 0x04, 0x0b, 0x08, 0x00, 0x00, 0x00, 0x00, 0x00
        /*0020*/ 	.byte	0x00, 0x00, 0x00, 0x00


//--------------------- .nv.info._ZN7cutlass13device_kernelINS_4gemm6kernel13GemmUniversalIN4cute5tupleIJiiiiEEENS1_10collective13CollectiveMmaINS1_37MainloopSm90TmaGmmaWarpSpecializedFP8ILi7ENS5_IJNS4_1CILi1EEESB_SB_EEENS1_35KernelTmaWarpSpecializedCooperativeEEENS5_IJNSA_ILi256EEENSA_ILi64EEENSA_ILi128EEEEEENS_12float_e5m2_tENS5_IJlSB_lEEESJ_SK_NS4_8TiledMMAINS4_8MMA_AtomIJNS4_4SM904GMMA30MMA_64x64x32_F32E5M2E5M2_SS_TNILNSO_7ScaleInE1ELSQ_1EEEEEENS4_6LayoutINS5_IJNSA_ILi2EEESB_SB_EEENS5_IJSB_NSA_ILi0EEESW_EEEEENS5_IJNS4_10UnderscoreESZ_SZ_EEEEENS4_13SM90_TMA_LOADENS4_14ComposedLayoutINS4_7SwizzleILi3ELi4ELi3EEENS4_18smem_ptr_flag_bitsILi8EEENST_INS5_IJNSA_ILi8EEESH_EEENS5_IJSH_SB_EEEEEEEvNS4_8identityES12_S1C_vS1D_EENS_8epilogue10collective6detail29Sm90TmaWarpSpecializedAdapterINS1G_15DefaultEpilogueISJ_SK_SK_NS1F_6thread17LinearCombinationISJ_Li1EffLNS1K_9ScaleType4KindE0ELNS_15FloatRoundStyleE2ESJ_EENS1_15EpilogueDefaultEEEEEvvEEEEvNT_6ParamsE --------------------------
	.section	.nv.info._ZN7cutlass13device_kernelINS_4gemm6kernel13GemmUniversalIN4cute5tupleIJiiiiEEENS1_10collective13CollectiveMmaINS1_37MainloopSm90TmaGmmaWarpSpecializedFP8ILi7ENS5_IJNS4_1CILi1EEESB_SB_EEENS1_35KernelTmaWarpSpecializedCooperativeEEENS5_IJNSA_ILi256EEENSA_ILi64EEENSA_ILi128EEEEEENS_12float_e5m2_tENS5_IJlSB_lEEESJ_SK_NS4_8TiledMMAINS4_8MMA_AtomIJNS4_4SM904GMMA30MMA_64x64x32_F32E5M2E5M2_SS_TNILNSO_7ScaleInE1ELSQ_1EEEEEENS4_6LayoutINS5_IJNSA_ILi2EEESB_SB_EEENS5_IJSB_NSA_ILi0EEESW_EEEEENS5_IJNS4_10UnderscoreESZ_SZ_EEEEENS4_13SM90_TMA_LOADENS4_14ComposedLayoutINS4_7SwizzleILi3ELi4ELi3EEENS4_18smem_ptr_flag_bitsILi8EEENST_INS5_IJNSA_ILi8EEESH_EEENS5_IJSH_SB_EEEEEEEvNS4_8identityES12_S1C_vS1D_EENS_8epilogue10collective6detail29Sm90TmaWarpSpecializedAdapterINS1G_15DefaultEpilogueISJ_SK_SK_NS1F_6thread17LinearCombinationISJ_Li1EffLNS1K_9ScaleType4KindE0ELNS_15FloatRoundStyleE2ESJ_EENS1_15EpilogueDefaultEEEEEvvEEEEvNT_6ParamsE,"",@"SHT_CUDA_INFO"
	.sectionflags	@""
	.align	4


	//----- nvinfo : EIATTR_CUDA_API_VERSION
	.align		4
        /*0000*/ 	.byte	0x04, 0x37
        /*0002*/ 	.short	(.L_18 - .L_17)
.L_17:
        /*0004*/ 	.word	0x00000082


	//----- nvinfo : EIATTR_KPARAM_INFO
	.align		4
.L_18:
        /*0008*/ 	.byte	0x04, 0x17
        /*000a*/ 	.short	(.L_20 - .L_19)
.L_19:
        /*000c*/ 	.word	0x00000000
        /*0010*/ 	.short	0x0000
        /*0012*/ 	.short	0x0070
        /*0014*/ 	.byte	0x00, 0xf0, 0x01, 0x10


	//----- nvinfo : EIATTR_SPARSE_MMA_MASK
	.align		4
.L_20:
        /*0018*/ 	.byte	0x03, 0x50
        /*001a*/ 	.short	0x0000


	//----- nvinfo : EIATTR_MAXREG_COUNT
	.align		4
        /*001c*/ 	.byte	0x03, 0x1b
        /*001e*/ 	.short	0x00a8


	//----- nvinfo : EIATTR_NUM_BARRIERS
	.align		4
        /*0020*/ 	.byte	0x02, 0x4c
        /*0022*/ 	.byte	0x01
	.zero		1


	//----- nvinfo : EIATTR_MERCURY_ISA_VERSION
	.align		4
        /*0024*/ 	.byte	0x03, 0x5f
        /*0026*/ 	.short	0x0101


	//----- nvinfo : EIATTR_INT_WARP_WIDE_INSTR_OFFSETS
	.align		4
        /*0028*/ 	.byte	0x04, 0x31
        /*002a*/ 	.short	(.L_22 - .L_21)


	//   ....[0]....
.L_21:
        /*002c*/ 	.word	0x00000430


	//   ....[1]....
        /*0030*/ 	.word	0x00000440


	//   ....[2]....
        /*0034*/ 	.word	0x00000530


	//----- nvinfo : EIATTR_COOP_GROUP_MASK_REGIDS
	.align		4
.L_22:
        /*0038*/ 	.byte	0x04, 0x29
        /*003a*/ 	.short	(.L_24 - .L_23)


	//   ....[0]....
.L_23:
        /*003c*/ 	.word	0xffffffff


	//   ....[1]....
        /*0040*/ 	.word	0xffffffff


	//   ....[2]....
        /*0044*/ 	.word	0xffffffff


	//   ....[3]....
        /*0048*/ 	.word	0xffffffff


	//   ....[4]....
        /*004c*/ 	.word	0xffffffff


	//----- nvinfo : EIATTR_COOP_GROUP_INSTR_OFFSETS
	.align		4
.L_24:
        /*0050*/ 	.byte	0x04, 0x28
        /*0052*/ 	.short	(.L_26 - .L_25)


	//   ....[0]....
.L_25:
        /*0054*/ 	.word	0x00000060


	//   ....[1]....
        /*0058*/ 	.word	0x00000070


	//   ....[2]....
        /*005c*/ 	.word	0x00000130


	//   ....[3]....
        /*0060*/ 	.word	0x00000320


	//   ....[4]....
        /*0064*/ 	.word	0x00001020


	//----- nvinfo : EIATTR_REG_RECONFIG
	.align		4
.L_26:
        /*0068*/ 	.byte	0x01, 0x54
	.zero		2


	//----- nvinfo : EIATTR_MBARRIER_INSTR_OFFSETS
	.align		4
        /*006c*/ 	.byte	0x04, 0x39
        /*006e*/ 	.short	(.L_28 - .L_27)


	//   ....[0]....
.L_27:
        /*0070*/ 	.word	0x00000230
        /*0074*/ 	.word	0x000000ff
        /*0078*/ 	.word	0x00000000
        /*007c*/ 	.short	0x0100
        /*007e*/ 	.byte	0x08
	.zero		1


	//   ....[1]....
        /*0080*/ 	.word	0x00000240
        /*0084*/ 	.word	0x000000ff
        /*0088*/ 	.word	0x00000038
        /*008c*/ 	.short	0x0100
        /*008e*/ 	.byte	0x08
	.zero		1


	//   ....[2]....
        /*0090*/ 	.word	0x00000250
        /*0094*/ 	.word	0x000000ff
        /*0098*/ 	.word	0x00000008
        /*009c*/ 	.short	0x0100
        /*009e*/ 	.byte	0x08
	.zero		1


	//   ....[3]....
        /*00a0*/ 	.word	0x00000260
        /*00a4*/ 	.word	0x000000ff
        /*00a8*/ 	.word	0x00000040
        /*00ac*/ 	.short	0x0100
        /*00ae*/ 	.byte	0x08
	.zero		1


	//   ....[4]....
        /*00b0*/ 	.word	0x00000270
        /*00b4*/ 	.word	0x000000ff
        /*00b8*/ 	.word	0x00000010
        /*00bc*/ 	.short	0x0100
        /*00be*/ 	.byte	0x08
	.zero		1


	//   ....[5]....
        /*00c0*/ 	.word	0x00000280
        /*00c4*/ 	.word	0x000000ff
        /*00c8*/ 	.word	0x00000048
        /*00cc*/ 	.short	0x0100
        /*00ce*/ 	.byte	0x08
	.zero		1


	//   ....[6]....
        /*00d0*/ 	.word	0x00000290
        /*00d4*/ 	.word	0x000000ff
        /*00d8*/ 	.word	0x00000018
        /*00dc*/ 	.short	0x0100
        /*00de*/ 	.byte	0x08
	.zero		1


	//   ....[7]....
        /*00e0*/ 	.word	0x000002a0
        /*00e4*/ 	.word	0x000000ff
        /*00e8*/ 	.word	0x00000050
        /*00ec*/ 	.short	0x0100
        /*00ee*/ 	.byte	0x08
	.zero		1


	//   ....[8]....
        /*00f0*/ 	.word	0x000002b0
        /*00f4*/ 	.word	0x000000ff
        /*00f8*/ 	.word	0x00000020
        /*00fc*/ 	.short	0x0100
        /*00fe*/ 	.byte	0x08
	.zero		1


	//   ....[9]....
        /*0100*/ 	.word	0x000002c0
        /*0104*/ 	.word	0x000000ff
        /*0108*/ 	.word	0x00000058
        /*010c*/ 	.short	0x0100
        /*010e*/ 	.byte	0x08
	.zero		1


	//   ....[10]....
        /*0110*/ 	.word	0x000002d0
        /*0114*/ 	.word	0x000000ff
        /*0118*/ 	.word	0x00000028
        /*011c*/ 	.short	0x0100
        /*011e*/ 	.byte	0x08
	.zero		1


	//   ....[11]....
        /*0120*/ 	.word	0x000002e0
        /*0124*/ 	.word	0x000000ff
        /*0128*/ 	.word	0x00000060
        /*012c*/ 	.short	0x0100
        /*012e*/ 	.byte	0x08
	.zero		1


	//   ....[12]....
        /*0130*/ 	.word	0x000002f0
        /*0134*/ 	.word	0x000000ff
        /*0138*/ 	.word	0x00000030
        /*013c*/ 	.short	0x0100
        /*013e*/ 	.byte	0x08
	.zero		1


	//   ....[13]....
        /*0140*/ 	.word	0x00000300
        /*0144*/ 	.word	0x000000ff
        /*0148*/ 	.word	0x00000068
        /*014c*/ 	.short	0x0100
        /*014e*/ 	.byte	0x08
	.zero		1


	//   ....[14]....
        /*0150*/ 	.word	0x00000580
        /*0154*/ 	.word	0x000000ff
        /*0158*/ 	.word	0x00000080
        /*015c*/ 	.short	0x0100
        /*015e*/ 	.byte	0x06
	.zero		1


	//   ....[15]....
        /*0160*/ 	.word	0x000005e0
        /*0164*/ 	.word	0x000000ff
        /*0168*/ 	.word	0x00000088
        /*016c*/ 	.short	0x0100
        /*016e*/ 	.byte	0x06
	.zero		1


	//   ....[16]....
        /*0170*/ 	.word	0x00001550
        /*0174*/ 	.word	0x000000ff
        /*0178*/ 	.word	0x00000000
        /*017c*/ 	.short	0x010a
        /*017e*/ 	.byte	0x06
	.zero		1


	//   ....[17]....
        /*0180*/ 	.word	0x00001590
        /*0184*/ 	.word	0x000000ff
        /*0188*/ 	.word	0x00000000
        /*018c*/ 	.short	0x010a
        /*018e*/ 	.byte	0x06
	.zero		1


	//   ....[18]....
        /*0190*/ 	.word	0x00002080
        /*0194*/ 	.word	0x000000ff
        /*0198*/ 	.word	0x00000000
        /*019c*/ 	.short	0x010a
        /*019e*/ 	.byte	0x0e
	.zero		1


	//   ....[19]....
        /*01a0*/ 	.word	0x000020c0
        /*01a4*/ 	.word	0x000000ff
        /*01a8*/ 	.word	0x00000000
        /*01ac*/ 	.short	0x010a
        /*01ae*/ 	.byte	0x0e
	.zero		1


	//   ....[20]....
        /*01b0*/ 	.word	0x000028b0
        /*01b4*/ 	.word	0x000000ff
        /*01b8*/ 	.word	0x00000000
        /*01bc*/ 	.short	0x0101
        /*01be*/ 	.byte	0x08
	.zero		1


	//   ....[21]....
        /*01c0*/ 	.word	0x00002f20
        /*01c4*/ 	.word	0x000000ff
        /*01c8*/ 	.word	0x00000000
        /*01cc*/ 	.short	0x0101
        /*01ce*/ 	.byte	0x06
	.zero		1


	//   ....[22]....
        /*01d0*/ 	.word	0x00008a50
        /*01d4*/ 	.word	0x00000013
        /*01d8*/ 	.word	0x00000038
        /*01dc*/ 	.short	0x010a
        /*01de*/ 	.byte	0x3f
	.zero		1


	//   ....[23]....
        /*01e0*/ 	.word	0x00008e30
        /*01e4*/ 	.word	0x00000008
        /*01e8*/ 	.word	0x00000088
        /*01ec*/ 	.short	0x0101
        /*01ee*/ 	.byte	0x3f
	.zero		1


	//   ....[24]....
        /*01f0*/ 	.word	0x00009520
        /*01f4*/ 	.word	0x00000006
        /*01f8*/ 	.word	0x00000000
        /*01fc*/ 	.short	0x010a
        /*01fe*/ 	.byte	0x3f
	.zero		1


	//   ....[25]....
        /*0200*/ 	.word	0x000095a0
        /*0204*/ 	.word	0x00000007
        /*0208*/ 	.word	0x00000000
        /*020c*/ 	.short	0x010a
        /*020e*/ 	.byte	0x3f
	.zero		1


	//   ....[26]....
        /*0210*/ 	.word	0x00009630
        /*0214*/ 	.word	0x00000006
        /*0218*/ 	.word	0x00000000
        /*021c*/ 	.short	0x010a
        /*021e*/ 	.byte	0x3f
	.zero		1


	//   ....[27]....
        /*0220*/ 	.word	0x000096c0
        /*0224*/ 	.word	0x00000009
        /*0228*/ 	.word	0x00000000
        /*022c*/ 	.short	0x010a
        /*022e*/ 	.byte	0x3f
	.zero		1


	//   ....[28]....
        /*0230*/ 	.word	0x00009750
        /*0234*/ 	.word	0x0000000a
        /*0238*/ 	.word	0x00000000
        /*023c*/ 	.short	0x010a
        /*023e*/ 	.byte	0x3f
	.zero		1


	//   ....[29]....
        /*0240*/ 	.word	0x000097e0
        /*0244*/ 	.word	0x0000000b
        /*0248*/ 	.word	0x00000000
        /*024c*/ 	.short	0x010a
        /*024e*/ 	.byte	0x3f
	.zero		1


	//   ....[30]....
        /*0250*/ 	.word	0x00009870
        /*0254*/ 	.word	0x00000003
        /*0258*/ 	.word	0x00000000
        /*025c*/ 	.short	0x010a
        /*025e*/ 	.byte	0x3f
	.zero		1


	//   ....[31]....
        /*0260*/ 	.word	0x000098e0
        /*0264*/ 	.word	0x0000000b
        /*0268*/ 	.word	0x00000000
        /*026c*/ 	.short	0x010a
        /*026e*/ 	.byte	0x3f
	.zero		1


	//   ....[32]....
        /*0270*/ 	.word	0x00009940
        /*0274*/ 	.word	0x0000000c
        /*0278*/ 	.word	0x00000000
        /*027c*/ 	.short	0x010a
        /*027e*/ 	.byte	0x3f
	.zero		1


	//   ....[33]....
        /*0280*/ 	.word	0x00009a10
        /*0284*/ 	.word	0x00000013
        /*0288*/ 	.word	0x00000038
        /*028c*/ 	.short	0x010a
        /*028e*/ 	.byte	0x3f
	.zero		1


	//   ....[34]....
        /*0290*/ 	.word	0x00009af0
        /*0294*/ 	.word	0x00000006
        /*0298*/ 	.word	0x00000000
        /*029c*/ 	.short	0x010a
        /*029e*/ 	.byte	0x3f
	.zero		1


	//   ....[35]....
        /*02a0*/ 	.word	0x00009b40
        /*02a4*/ 	.word	0x00000007
        /*02a8*/ 	.word	0x00000000
        /*02ac*/ 	.short	0x010a
        /*02ae*/ 	.byte	0x3f
	.zero		1


	//   ....[36]....
        /*02b0*/ 	.word	0x00009b90
        /*02b4*/ 	.word	0x00000006
        /*02b8*/ 	.word	0x00000000
        /*02bc*/ 	.short	0x010a
        /*02be*/ 	.byte	0x3f
	.zero		1


	//   ....[37]....
        /*02c0*/ 	.word	0x00009be0
        /*02c4*/ 	.word	0x00000009
        /*02c8*/ 	.word	0x00000000
        /*02cc*/ 	.short	0x010a
        /*02ce*/ 	.byte	0x3f
	.zero		1


	//   ....[38]....
        /*02d0*/ 	.word	0x00009c30
        /*02d4*/ 	.word	0x0000000a
        /*02d8*/ 	.word	0x00000000
        /*02dc*/ 	.short	0x010a
        /*02de*/ 	.byte	0x3f
	.zero		1


	//   ....[39]....
        /*02e0*/ 	.word	0x00009c80
        /*02e4*/ 	.word	0x0000000b
        /*02e8*/ 	.word	0x00000000
        /*02ec*/ 	.short	0x010a
        /*02ee*/ 	.byte	0x3f
	.zero		1


	//----- nvinfo : EIATTR_NUM_MBARRIERS
	.align		4
.L_28:
        /*02f0*/ 	.byte	0x03, 0x38
        /*02f2*/ 	.short	0x0010


	//----- nvinfo : EIATTR_EXIT_INSTR_OFFSETS
	.align		4
        /*02f4*/ 	.byte	0x04, 0x1c
        /*02f6*/ 	.short	(.L_30 - .L_29)


	//   ....[0]....
.L_29:
        /*02f8*/ 	.word	0x00000630


	//   ....[1]....
        /*02fc*/ 	.word	0x00000ef0


	//   ....[2]....
        /*0300*/ 	.word	0x000080c0


	//   ....[3]....
        /*0304*/ 	.word	0x000086f0


	//   ....[4]....
        /*0308*/ 	.word	0x000098c0


	//----- nvinfo : EIATTR_MAX_THREADS
	.align		4
.L_30:
        /*030c*/ 	.byte	0x04, 0x05
        /*030e*/ 	.short	(.L_32 - .L_31)
.L_31:
        /*0310*/ 	.word	0x00000180
        /*0314*/ 	.word	0x00000001
        /*0318*/ 	.word	0x00000001


	//----- nvinfo : EIATTR_CRS_STACK_SIZE
	.align		4
.L_32:
        /*031c*/ 	.byte	0x04, 0x1e
        /*031e*/ 	.short	(.L_34 - .L_33)
.L_33:
        /*0320*/ 	.word	0x00000000


	//----- nvinfo : EIATTR_CBANK_PARAM_SIZE
	.align		4
.L_34:
        /*0324*/ 	.byte	0x03, 0x19
        /*0326*/ 	.short	0x0470


	//----- nvinfo : EIATTR_PARAM_CBANK
	.align		4
        /*0328*/ 	.byte	0x04, 0x0a
        /*032a*/ 	.short	(.L_36 - .L_35)
	.align		4
.L_35:
        /*032c*/ 	.word	index@(.nv.constant0._ZN7cutlass13device_kernelINS_4gemm6kernel13GemmUniversalIN4cute5tupleIJiiiiEEENS1_10collective13CollectiveMmaINS1_37MainloopSm90TmaGmmaWarpSpecializedFP8ILi7ENS5_IJNS4_1CILi1EEESB_SB_EEENS1_35KernelTmaWarpSpecializedCooperativeEEENS5_IJNSA_ILi256EEENSA_ILi64EEENSA_ILi128EEEEEENS_12float_e5m2_tENS5_IJlSB_lEEESJ_SK_NS4_8TiledMMAINS4_8MMA_AtomIJNS4_4SM904GMMA30MMA_64x64x32_F32E5M2E5M2_SS_TNILNSO_7ScaleInE1ELSQ_1EEEEEENS4_6LayoutINS5_IJNSA_ILi2EEESB_SB_EEENS5_IJSB_NSA_ILi0EEESW_EEEEENS5_IJNS4_10UnderscoreESZ_SZ_EEEEENS4_13SM90_TMA_LOADENS4_14ComposedLayoutINS4_7SwizzleILi3ELi4ELi3EEENS4_18smem_ptr_flag_bitsILi8EEENST_INS5_IJNSA_ILi8EEESH_EEENS5_IJSH_SB_EEEEEEEvNS4_8identityES12_S1C_vS1D_EENS_8epilogue10collective6detail29Sm90TmaWarpSpecializedAdapterINS1G_15DefaultEpilogueISJ_SK_SK_NS1F_6thread17LinearCombinationISJ_Li1EffLNS1K_9ScaleType4KindE0ELNS_15FloatRoundStyleE2ESJ_EENS1_15EpilogueDefaultEEEEEvvEEEEvNT_6ParamsE)
        /*0330*/ 	.short	0x0210
        /*0332*/ 	.short	0x0470


	//----- nvinfo : EIATTR_SW_WAR
	.align		4
.L_36:
        /*0334*/ 	.byte	0x04, 0x36
        /*0336*/ 	.short	(.L_38 - .L_37)
.L_37:
        /*0338*/ 	.word	0x00000008
.L_38:


//--------------------- .nv.callgraph             --------------------------
	.section	.nv.callgraph,"",@"SHT_CUDA_CALLGRAPH"
	.align	4
	.sectionentsize	8
	.align		4
        /*0000*/ 	.word	0x00000000
	.align		4
        /*0004*/ 	.word	0xffffffff
	.align		4
        /*0008*/ 	.word	0x00000000
	.align		4
        /*000c*/ 	.word	0xfffffffe
	.align		4
        /*0010*/ 	.word	0x00000000
	.align		4
        /*0014*/ 	.word	0xfffffffd
	.align		4
        /*0018*/ 	.word	0x00000000
	.align		4
        /*001c*/ 	.word	0xfffffffc


//--------------------- .nv.constant4             --------------------------
	.section	.nv.constant4,"a",@progbits
	.align	8
	.align		8
.nv.constant4:
        /*0000*/ 	.dword	_ZN40_INTERNAL_29dc3da6_4_k_cu_b0622dbb_239374cuda3std3__45__cpo5beginE
	.align		8
        /*0008*/ 	.dword	_ZN40_INTERNAL_29dc3da6_4_k_cu_b0622dbb_239374cuda3std3__45__cpo3endE
	.align		8
        /*0010*/ 	.dword	_ZN40_INTERNAL_29dc3da6_4_k_cu_b0622dbb_239374cuda3std3__45__cpo6cbeginE
	.align		8
        /*0018*/ 	.dword	_ZN40_INTERNAL_29dc3da6_4_k_cu_b0622dbb_239374cuda3std3__45__cpo4cendE
	.align		8
        /*0020*/ 	.dword	_ZN40_INTERNAL_29dc3da6_4_k_cu_b0622dbb_239374cuda3std3__442_GLOBAL__N__29dc3da6_4_k_cu_b0622dbb_239376ignoreE
	.align		8
        /*0028*/ 	.dword	_ZN40_INTERNAL_29dc3da6_4_k_cu_b0622dbb_239374cuda3std3__419piecewise_constructE
	.align		8
        /*0030*/ 	.dword	_ZN40_INTERNAL_29dc3da6_4_k_cu_b0622dbb_239374cuda3std3__48in_placeE
	.align		8
        /*0038*/ 	.dword	_ZN40_INTERNAL_29dc3da6_4_k_cu_b0622dbb_239374cuda3std6ranges3__45__cpo4swapE
	.align		8
        /*0040*/ 	.dword	_ZN40_INTERNAL_29dc3da6_4_k_cu_b0622dbb_239374cuda3std6ranges3__45__cpo9iter_moveE
	.align		8
        /*0048*/ 	.dword	_ZN40_INTERNAL_29dc3da6_4_k_cu_b0622dbb_239374cute7productE
	.align		8
        /*0050*/ 	.dword	_ZN40_INTERNAL_29dc3da6_4_k_cu_b0622dbb_239374cute1_E


//--------------------- .text._ZN7cutlass13device_kernelINS_4gemm6kernel13GemmUniversalIN4cute5tupleIJiiiiEEENS1_10collective13CollectiveMmaINS1_37MainloopSm90TmaGmmaWarpSpecializedFP8ILi7ENS5_IJNS4_1CILi1EEESB_SB_EEENS1_35KernelTmaWarpSpecializedCooperativeEEENS5_IJNSA_ILi256EEENSA_ILi64EEENSA_ILi128EEEEEENS_12float_e5m2_tENS5_IJlSB_lEEESJ_SK_NS4_8TiledMMAINS4_8MMA_AtomIJNS4_4SM904GMMA30MMA_64x64x32_F32E5M2E5M2_SS_TNILNSO_7ScaleInE1ELSQ_1EEEEEENS4_6LayoutINS5_IJNSA_ILi2EEESB_SB_EEENS5_IJSB_NSA_ILi0EEESW_EEEEENS5_IJNS4_10UnderscoreESZ_SZ_EEEEENS4_13SM90_TMA_LOADENS4_14ComposedLayoutINS4_7SwizzleILi3ELi4ELi3EEENS4_18smem_ptr_flag_bitsILi8EEENST_INS5_IJNSA_ILi8EEESH_EEENS5_IJSH_SB_EEEEEEEvNS4_8identityES12_S1C_vS1D_EENS_8epilogue10collective6detail29Sm90TmaWarpSpecializedAdapterINS1G_15DefaultEpilogueISJ_SK_SK_NS1F_6thread17LinearCombinationISJ_Li1EffLNS1K_9ScaleType4KindE0ELNS_15FloatRoundStyleE2ESJ_EENS1_15EpilogueDefaultEEEEEvvEEEEvNT_6ParamsE --------------------------
	.section	.text._ZN7cutlass13device_kernelINS_4gemm6kernel13GemmUniversalIN4cute5tupleIJiiiiEEENS1_10collective13CollectiveMmaINS1_37MainloopSm90TmaGmmaWarpSpecializedFP8ILi7ENS5_IJNS4_1CILi1EEESB_SB_EEENS1_35KernelTmaWarpSpecializedCooperativeEEENS5_IJNSA_ILi256EEENSA_ILi64EEENSA_ILi128EEEEEENS_12float_e5m2_tENS5_IJlSB_lEEESJ_SK_NS4_8TiledMMAINS4_8MMA_AtomIJNS4_4SM904GMMA30MMA_64x64x32_F32E5M2E5M2_SS_TNILNSO_7ScaleInE1ELSQ_1EEEEEENS4_6LayoutINS5_IJNSA_ILi2EEESB_SB_EEENS5_IJSB_NSA_ILi0EEESW_EEEEENS5_IJNS4_10UnderscoreESZ_SZ_EEEEENS4_13SM90_TMA_LOADENS4_14ComposedLayoutINS4_7SwizzleILi3ELi4ELi3EEENS4_18smem_ptr_flag_bitsILi8EEENST_INS5_IJNSA_ILi8EEESH_EEENS5_IJSH_SB_EEEEEEEvNS4_8identityES12_S1C_vS1D_EENS_8epilogue10collective6detail29Sm90TmaWarpSpecializedAdapterINS1G_15DefaultEpilogueISJ_SK_SK_NS1F_6thread17LinearCombinationISJ_Li1EffLNS1K_9ScaleType4KindE0ELNS_15FloatRoundStyleE2ESJ_EENS1_15EpilogueDefaultEEEEEvvEEEEvNT_6ParamsE,"ax",@progbits
	.align	128
.text._ZN7cutlass13device_kernelINS_4gemm6kernel13GemmUniversalIN4cute5tupleIJiiiiEEENS1_10collective13CollectiveMmaINS1_37MainloopSm90TmaGmmaWarpSpecializedFP8ILi7ENS5_IJNS4_1CILi1EEESB_SB_EEENS1_35KernelTmaWarpSpecializedCooperativeEEENS5_IJNSA_ILi256EEENSA_ILi64EEENSA_ILi128EEEEEENS_12float_e5m2_tENS5_IJlSB_lEEESJ_SK_NS4_8TiledMMAINS4_8MMA_AtomIJNS4_4SM904GMMA30MMA_64x64x32_F32E5M2E5M2_SS_TNILNSO_7ScaleInE1ELSQ_1EEEEEENS4_6LayoutINS5_IJNSA_ILi2EEESB_SB_EEENS5_IJSB_NSA_ILi0EEESW_EEEEENS5_IJNS4_10UnderscoreESZ_SZ_EEEEENS4_13SM90_TMA_LOADENS4_14ComposedLayoutINS4_7SwizzleILi3ELi4ELi3EEENS4_18smem_ptr_flag_bitsILi8EEENST_INS5_IJNSA_ILi8EEESH_EEENS5_IJSH_SB_EEEEEEEvNS4_8identityES12_S1C_vS1D_EENS_8epilogue10collective6detail29Sm90TmaWarpSpecializedAdapterINS1G_15DefaultEpilogueISJ_SK_SK_NS1F_6thread17LinearCombinationISJ_Li1EffLNS1K_9ScaleType4KindE0ELNS_15FloatRoundStyleE2ESJ_EENS1_15EpilogueDefaultEEEEEvvEEEEvNT_6ParamsE:
        .type           _ZN7cutlass13device_kernelINS_4gemm6kernel13GemmUniversalIN4cute5tupleIJiiiiEEENS1_10collective13CollectiveMmaINS1_37MainloopSm90TmaGmmaWarpSpecializedFP8ILi7ENS5_IJNS4_1CILi1EEESB_SB_EEENS1_35KernelTmaWarpSpecializedCooperativeEEENS5_IJNSA_ILi256EEENSA_ILi64EEENSA_ILi128EEEEEENS_12float_e5m2_tENS5_IJlSB_lEEESJ_SK_NS4_8TiledMMAINS4_8MMA_AtomIJNS4_4SM904GMMA30MMA_64x64x32_F32E5M2E5M2_SS_TNILNSO_7ScaleInE1ELSQ_1EEEEEENS4_6LayoutINS5_IJNSA_ILi2EEESB_SB_EEENS5_IJSB_NSA_ILi0EEESW_EEEEENS5_IJNS4_10UnderscoreESZ_SZ_EEEEENS4_13SM90_TMA_LOADENS4_14ComposedLayoutINS4_7SwizzleILi3ELi4ELi3EEENS4_18smem_ptr_flag_bitsILi8EEENST_INS5_IJNSA_ILi8EEESH_EEENS5_IJSH_SB_EEEEEEEvNS4_8identityES12_S1C_vS1D_EENS_8epilogue10collective6detail29Sm90TmaWarpSpecializedAdapterINS1G_15DefaultEpilogueISJ_SK_SK_NS1F_6thread17LinearCombinationISJ_Li1EffLNS1K_9ScaleType4KindE0ELNS_15FloatRoundStyleE2ESJ_EENS1_15EpilogueDefaultEEEEEvvEEEEvNT_6ParamsE,@function
        .size           _ZN7cutlass13device_kernelINS_4gemm6kernel13GemmUniversalIN4cute5tupleIJiiiiEEENS1_10collective13CollectiveMmaINS1_37MainloopSm90TmaGmmaWarpSpecializedFP8ILi7ENS5_IJNS4_1CILi1EEESB_SB_EEENS1_35KernelTmaWarpSpecializedCooperativeEEENS5_IJNSA_ILi256EEENSA_ILi64EEENSA_ILi128EEEEEENS_12float_e5m2_tENS5_IJlSB_lEEESJ_SK_NS4_8TiledMMAINS4_8MMA_AtomIJNS4_4SM904GMMA30MMA_64x64x32_F32E5M2E5M2_SS_TNILNSO_7ScaleInE1ELSQ_1EEEEEENS4_6LayoutINS5_IJNSA_ILi2EEESB_SB_EEENS5_IJSB_NSA_ILi0EEESW_EEEEENS5_IJNS4_10UnderscoreESZ_SZ_EEEEENS4_13SM90_TMA_LOADENS4_14ComposedLayoutINS4_7SwizzleILi3ELi4ELi3EEENS4_18smem_ptr_flag_bitsILi8EEENST_INS5_IJNSA_ILi8EEESH_EEENS5_IJSH_SB_EEEEEEEvNS4_8identityES12_S1C_vS1D_EENS_8epilogue10collective6detail29Sm90TmaWarpSpecializedAdapterINS1G_15DefaultEpilogueISJ_SK_SK_NS1F_6thread17LinearCombinationISJ_Li1EffLNS1K_9ScaleType4KindE0ELNS_15FloatRoundStyleE2ESJ_EENS1_15EpilogueDefaultEEEEEvvEEEEvNT_6ParamsE,(.L_x_207 - _ZN7cutlass13device_kernelINS_4gemm6kernel13GemmUniversalIN4cute5tupleIJiiiiEEENS1_10collective13CollectiveMmaINS1_37MainloopSm90TmaGmmaWarpSpecializedFP8ILi7ENS5_IJNS4_1CILi1EEESB_SB_EEENS1_35KernelTmaWarpSpecializedCooperativeEEENS5_IJNSA_ILi256EEENSA_ILi64EEENSA_ILi128EEEEEENS_12float_e5m2_tENS5_IJlSB_lEEESJ_SK_NS4_8TiledMMAINS4_8MMA_AtomIJNS4_4SM904GMMA30MMA_64x64x32_F32E5M2E5M2_SS_TNILNSO_7ScaleInE1ELSQ_1EEEEEENS4_6LayoutINS5_IJNSA_ILi2EEESB_SB_EEENS5_IJSB_NSA_ILi0EEESW_EEEEENS5_IJNS4_10UnderscoreESZ_SZ_EEEEENS4_13SM90_TMA_LOADENS4_14ComposedLayoutINS4_7SwizzleILi3ELi4ELi3EEENS4_18smem_ptr_flag_bitsILi8EEENST_INS5_IJNSA_ILi8EEESH_EEENS5_IJSH_SB_EEEEEEEvNS4_8identityES12_S1C_vS1D_EENS_8epilogue10collective6detail29Sm90TmaWarpSpecializedAdapterINS1G_15DefaultEpilogueISJ_SK_SK_NS1F_6thread17LinearCombinationISJ_Li1EffLNS1K_9ScaleType4KindE0ELNS_15FloatRoundStyleE2ESJ_EENS1_15EpilogueDefaultEEEEEvvEEEEvNT_6ParamsE)
        .other          _ZN7cutlass13device_kernelINS_4gemm6kernel13GemmUniversalIN4cute5tupleIJiiiiEEENS1_10collective13CollectiveMmaINS1_37MainloopSm90TmaGmmaWarpSpecializedFP8ILi7ENS5_IJNS4_1CILi1EEESB_SB_EEENS1_35KernelTmaWarpSpecializedCooperativeEEENS5_IJNSA_ILi256EEENSA_ILi64EEENSA_ILi128EEEEEENS_12float_e5m2_tENS5_IJlSB_lEEESJ_SK_NS4_8TiledMMAINS4_8MMA_AtomIJNS4_4SM904GMMA30MMA_64x64x32_F32E5M2E5M2_SS_TNILNSO_7ScaleInE1ELSQ_1EEEEEENS4_6LayoutINS5_IJNSA_ILi2EEESB_SB_EEENS5_IJSB_NSA_ILi0EEESW_EEEEENS5_IJNS4_10UnderscoreESZ_SZ_EEEEENS4_13SM90_TMA_LOADENS4_14ComposedLayoutINS4_7SwizzleILi3ELi4ELi3EEENS4_18smem_ptr_flag_bitsILi8EEENST_INS5_IJNSA_ILi8EEESH_EEENS5_IJSH_SB_EEEEEEEvNS4_8identityES12_S1C_vS1D_EENS_8epilogue10collective6detail29Sm90TmaWarpSpecializedAdapterINS1G_15DefaultEpilogueISJ_SK_SK_NS1F_6thread17LinearCombinationISJ_Li1EffLNS1K_9ScaleType4KindE0ELNS_15FloatRoundStyleE2ESJ_EENS1_15EpilogueDefaultEEEEEvvEEEEvNT_6ParamsE,@"STO_CUDA_ENTRY STV_DEFAULT"
_ZN7cutlass13device_kernelINS_4gemm6kernel13GemmUniversalIN4cute5tupleIJiiiiEEENS1_10collective13CollectiveMmaINS1_37MainloopSm90TmaGmmaWarpSpecializedFP8ILi7ENS5_IJNS4_1CILi1EEESB_SB_EEENS1_35KernelTmaWarpSpecializedCooperativeEEENS5_IJNSA_ILi256EEENSA_ILi64EEENSA_ILi128EEEEEENS_12float_e5m2_tENS5_IJlSB_lEEESJ_SK_NS4_8TiledMMAINS4_8MMA_AtomIJNS4_4SM904GMMA30MMA_64x64x32_F32E5M2E5M2_SS_TNILNSO_7ScaleInE1ELSQ_1EEEEEENS4_6LayoutINS5_IJNSA_ILi2EEESB_SB_EEENS5_IJSB_NSA_ILi0EEESW_EEEEENS5_IJNS4_10UnderscoreESZ_SZ_EEEEENS4_13SM90_TMA_LOADENS4_14ComposedLayoutINS4_7SwizzleILi3ELi4ELi3EEENS4_18smem_ptr_flag_bitsILi8EEENST_INS5_IJNSA_ILi8EEESH_EEENS5_IJSH_SB_EEEEEEEvNS4_8identityES12_S1C_vS1D_EENS_8epilogue10collective6detail29Sm90TmaWarpSpecializedAdapterINS1G_15DefaultEpilogueISJ_SK_SK_NS1F_6thread17LinearCombinationISJ_Li1EffLNS1K_9ScaleType4KindE0ELNS_15FloatRoundStyleE2ESJ_EENS1_15EpilogueDefaultEEEEEvvEEEEvNT_6ParamsE:
[----:B------:R-:W-:Y:S01]  /*0000*/  LDC R1, c[0x0][0x28] ;  /* 0x00000a00ff017b82 */ /* 0x000fe20000000800 */
[----:B------:R-:W0:Y:S01]  /*0010*/  S2R R0, SR_TID.X ;  /* 0x0000000000007919 */ /* 0x000e220000002100 */
[----:B------:R-:W-:Y:S01]  /*0020*/  ELECT P0, URZ, PT ;  /* 0x00000000003f782f */ /* 0x000fe20003800000 */
[----:B------:R-:W-:Y:S01]  /*0030*/  BSSY B0, `(.L_x_0) ;  /* 0x000000f000007945 */ /* 0x000fe20003800000 */
[--C-:B0-----:R-:W-:Y:S02]  /*0040*/  SHF.R.U32.HI R2, RZ, 0x5, R0.reuse ;  /* 0x00000005ff027819 */ /* 0x101fe40000011600 */
[----:B------:R-:W-:-:S03]  /*0050*/  SHF.R.U32.HI R3, RZ, 0x7, R0 ;  /* 0x00000007ff037819 */ /* 0x000fc60000011600 */
[----:B------:R-:W0:Y:S04]  /*0060*/  SHFL.IDX PT, R5, R2, RZ, 0x1f ;  /* 0x00001fff02057589 */ /* 0x000e2800000e0000 */
[----:B------:R1:W2:Y:S01]  /*0070*/  SHFL.IDX PT, R6, R3, RZ, 0x1f ;  /* 0x00001fff03067589 */ /* 0x0002a200000e0000 */
[----:B0-----:R-:W-:-:S13]  /*0080*/  ISETP.NE.OR P0, PT, R5, RZ, !P0 ;  /* 0x000000ff0500720c */ /* 0x001fda0004705670 */
[----:B-12---:R-:W-:Y:S05]  /*0090*/  @P0 BRA `(.L_x_1) ;  /* 0x0000000000200947 */ /* 0x006fea0003800000 */
[----:B------:R-:W-:Y:S02]  /*00a0*/  ULDC.64 UR4, c[0x0][0x198] ;  /* 0x0000660000047ab9 */ /* 0x000fe40000000a00 */
[----:B------:R-:W-:Y:S02]  /*00b0*/  UIADD3 UR6, UP0, UR4, 0xf0, URZ ;  /* 0x000000f004067890 */ /* 0x000fe4000ff1e03f */
[----:B------:R-:W-:Y:S02]  /*00c0*/  UIADD3 UR4, UP1, UR4, 0x1f0, URZ ;  /* 0x000001f004047890 */ /* 0x000fe4000ff3e03f */
[----:B------:R-:W-:Y:S02]  /*00d0*/  UIADD3.X UR7, URZ, UR5, URZ, UP0, !UPT ;  /* 0x000000053f077290 */ /* 0x000fe400087fe43f */
[----:B------:R-:W-:-:S07]  /*00e0*/  UIADD3.X UR5, URZ, UR5, URZ, UP1, !UPT ;  /* 0x000000053f057290 */ /* 0x000fce0008ffe43f */
[----:B------:R0:W-:Y:S02]  /*00f0*/  UTMACCTL.PF [UR6] ;  /* 0x00000000060079b9 */ /* 0x0001e40008040000 */
[----:B------:R0:W-:Y:S02]  /*0100*/  UTMACCTL.PF [UR4] ;  /* 0x00000000040079b9 */ /* 0x0001e40008040000 */
[----:B0-----:R-:W-:Y:S01]  /*0110*/  NOP ;  /* 0x0000000000007918 */ /* 0x001fe20000000000 */
.L_x_1:
[----:B------:R-:W-:Y:S05]  /*0120*/  BSYNC B0 ;  /* 0x0000000000007941 */ /* 0x000fea0003800000 */
.L_x_0:
[----:B------:R-:W0:Y:S02]  /*0130*/  SHFL.IDX PT, R3, R2, RZ, 0x1f ;  /* 0x00001fff02037589 */ /* 0x000e2400000e0000 */
[----:B0-----:R-:W-:-:S13]  /*0140*/  ISETP.NE.AND P0, PT, R3, RZ, PT ;  /* 0x000000ff0300720c */ /* 0x001fda0003f05270 */
[----:B------:R-:W-:Y:S05]  /*0150*/  @P0 BRA `(.L_x_2) ;  /* 0x0000000000700947 */ /* 0x000fea0003800000 */
[----:B------:R-:W0:Y:S01]  /*0160*/  S2UR UR8, SR_CgaCtaId ;  /* 0x00000000000879c3 */ /* 0x000e220000008800 */
[----:B------:R-:W-:Y:S01]  /*0170*/  UMOV UR4, 0x400 ;  /* 0x0000040000047882 */ /* 0x000fe20000000000 */
[----:B------:R-:W-:Y:S01]  /*0180*/  UMOV UR5, 0x1 ;  /* 0x0000000100057882 */ /* 0x000fe20000000000 */
[----:B------:R-:W-:Y:S01]  /*0190*/  UMOV UR6, 0x100 ;  /* 0x0000010000067882 */ /* 0x000fe20000000000 */
[----:B------:R-:W-:Y:S01]  /*01a0*/  ELECT P0, URZ, PT ;  /* 0x00000000003f782f */ /* 0x000fe20003800000 */
[----:B------:R-:W-:-:S04]  /*01b0*/  UIADD3 UR6, -UR6, 0x100000, URZ ;  /* 0x0010000006067890 */ /* 0x000fc8000fffe13f */
[----:B------:R-:W-:Y:S02]  /*01c0*/  USHF.L.U32 UR7, UR6, 0xb, URZ ;  /* 0x0000000b06077899 */ /* 0x000fe4000800063f */
[----:B------:R-:W-:Y:S02]  /*01d0*/  USHF.L.U32 UR6, UR6, 0x1, URZ ;  /* 0x0000000106067899 */ /* 0x000fe4000800063f */
[----:B0-----:R-:W-:Y:S02]  /*01e0*/  ULEA UR8, UR8, UR4, 0x18 ;  /* 0x0000000408087291 */ /* 0x001fe4000f8ec03f */
[----:B------:R-:W-:-:S04]  /*01f0*/  UIADD3 UR4, -UR5, 0x100000, URZ ;  /* 0x0010000005047890 */ /* 0x000fc8000fffe13f */
[----:B------:R-:W-:Y:S02]  /*0200*/  USHF.L.U32 UR5, UR4, 0xb, URZ ;  /* 0x0000000b04057899 */ /* 0x000fe4000800063f */
[----:B------:R-:W-:Y:S01]  /*0210*/  USHF.L.U32 UR4, UR4, 0x1, URZ ;  /* 0x0000000104047899 */ /* 0x000fe2000800063f */
[----:B------:R-:W0:Y:S11]  /*0220*/  FENCE.VIEW.ASYNC.S ;  /* 0x00000000000073c6 */ /* 0x000e360000000000 */
[----:B0-----:R0:W1:Y:S01]  /*0230*/  SYNCS.EXCH.64 URZ, [UR8], UR4 ;  /* 0x00000004083f75b2 */ /* 0x0010620008000100 */
[----:B------:R0:W2:Y:S01]  /*0240*/  SYNCS.EXCH.64 URZ, [UR8+0x38], UR6 ;  /* 0x00003806083f75b2 */ /* 0x0000a20008000100 */
[----:B------:R0:W3:Y:S01]  /*0250*/  SYNCS.EXCH.64 URZ, [UR8+0x8], UR4 ;  /* 0x00000804083f75b2 */ /* 0x0000e20008000100 */
[----:B------:R0:W4:Y:S01]  /*0260*/  SYNCS.EXCH.64 URZ, [UR8+0x40], UR6 ;  /* 0x00004006083f75b2 */ /* 0x0001220008000100 */
[----:B------:R0:W0:Y:S01]  /*0270*/  SYNCS.EXCH.64 URZ, [UR8+0x10], UR4 ;  /* 0x00001004083f75b2 */ /* 0x0000220008000100 */
        /* <DEDUP_REMOVED lines=9> */
[----:B------:R-:W-:Y:S01]  /*0310*/  NOP ;  /* 0x0000000000007918 */ /* 0x000fe20000000000 */
.L_x_2:
[----:B------:R-:W5:Y:S01]  /*0320*/  SHFL.IDX PT, R2, R2, RZ, 0x1f ;  /* 0x00001fff02027589 */ /* 0x000f6200000e0000 */
[----:B------:R-:W1:Y:S01]  /*0330*/  LDC R3, c[0x0][0x65c] ;  /* 0x00019700ff037b82 */ /* 0x000e620000000800 */
[----:B------:R-:W-:Y:S02]  /*0340*/  ELECT P0, URZ, PT ;  /* 0x00000000003f782f */ /* 0x000fe40003800000 */
[----:B------:R-:W-:Y:S01]  /*0350*/  SHF.R.S32.HI R4, RZ, 0x1f, R5 ;  /* 0x0000001fff047819 */ /* 0x000fe20000011405 */
[----:B------:R-:W2:Y:S01]  /*0360*/  S2R R10, SR_CTAID.Y ;  /* 0x00000000000a7919 */ /* 0x000ea20000002600 */
[----:B0-----:R-:W-:Y:S01]  /*0370*/  UMOV UR4, 0x20 ;  /* 0x0000002000047882 */ /* 0x001fe20000000000 */
[C---:B------:R-:W-:Y:S01]  /*0380*/  ISETP.NE.AND P2, PT, R6.reuse, RZ, PT ;  /* 0x000000ff0600720c */ /* 0x040fe20003f45270 */
[----:B------:R-:W-:Y:S01]  /*0390*/  VIADD R11, R6, 0xffffffff ;  /* 0xffffffff060b7836 */ /* 0x000fe20000000000 */
[----:B------:R-:W0:Y:S01]  /*03a0*/  S2R R8, SR_CTAID.X ;  /* 0x0000000000087919 */ /* 0x000e220000002500 */
[----:B------:R-:W-:Y:S01]  /*03b0*/  LEA.HI R4, R4, R5, RZ, 0x2 ;  /* 0x0000000504047211 */ /* 0x000fe200078f10ff */
[----:B------:R-:W-:Y:S01]  /*03c0*/  NOP ;  /* 0x0000000000007918 */ /* 0x000fe20000000000 */
[----:B------:R-:W-:Y:S01]  /*03d0*/  NOP ;  /* 0x0000000000007918 */ /* 0x000fe20000000000 */
[----:B------:R-:W-:-:S02]  /*03e0*/  ISETP.GE.U32.AND P1, PT, R11, 0x2, PT ;  /* 0x000000020b00780c */ /* 0x000fc40003f26070 */
[----:B------:R-:W-:-:S05]  /*03f0*/  LOP3.LUT R4, R4, 0xfffffffc, RZ, 0xc0, !PT ;  /* 0xfffffffc04047812 */ /* 0x000fca00078ec0ff */
[----:B------:R-:W-:Y:S01]  /*0400*/  IMAD.IADD R5, R5, 0x1, -R4 ;  /* 0x0000000105057824 */ /* 0x000fe200078e0a04 */
[----:B-----5:R-:W-:Y:S02]  /*0410*/  ISETP.NE.OR P0, PT, R2, RZ, !P0 ;  /* 0x000000ff0200720c */ /* 0x020fe40004705670 */
[----:B-1----:R-:W-:-:S11]  /*0420*/  ISETP.NE.AND P3, PT, R3, 0x1, PT ;  /* 0x000000010300780c */ /* 0x002fd60003f65270 */
[----:B------:R-:W-:Y:S01]  /*0430*/  VOTEU.ALL UP0, P0 ;  /* 0x00000000003f7886 */ /* 0x000fe20000000000 */
[----:B------:R-:W-:Y:S01]  /*0440*/  VOTEU.ALL UP1, P0 ;  /* 0x00000000003f7886 */ /* 0x000fe20000020000 */
[----:B------:R-:W0:Y:S01]  /*0450*/  @P3 LDC R9, c[0x0][0x10] ;  /* 0x00000400ff093b82 */ /* 0x000e220000000800 */
[----:B--2---:R-:W-:Y:S02]  /*0460*/  @P3 IMAD.MOV.U32 R2, RZ, RZ, R10 ;  /* 0x000000ffff023224 */ /* 0x004fe400078e000a */
[----:B------:R-:W-:Y:S01]  /*0470*/  @!UP0 UMOV UR6, 0x400 ;  /* 0x0000040000068882 */ /* 0x000fe20000000000 */
[----:B------:R-:W-:-:S04]  /*0480*/  @!UP0 UIADD3 UR4, -UR4, 0x100000, URZ ;  /* 0x0010000004048890 */ /* 0x000fc8000fffe13f */
[----:B------:R-:W-:Y:S02]  /*0490*/  @!UP0 USHF.L.U32 UR5, UR4, 0xb, URZ ;  /* 0x0000000b04058899 */ /* 0x000fe4000800063f */
[----:B------:R-:W-:Y:S01]  /*04a0*/  @!UP0 USHF.L.U32 UR4, UR4, 0x1, URZ ;  /* 0x0000000104048899 */ /* 0x000fe2000800063f */
[----:B------:R-:W-:Y:S02]  /*04b0*/  @P3 IMAD.MOV.U32 R3, RZ, RZ, RZ ;  /* 0x000000ffff033224 */ /* 0x000fe400078e00ff */
[----:B------:R-:W-:Y:S01]  /*04c0*/  @P3 IMAD.MOV.U32 R13, RZ, RZ, RZ ;  /* 0x000000ffff0d3224 */ /* 0x000fe200078e00ff */
[----:B------:R-:W1:Y:S08]  /*04d0*/  @!UP0 S2UR UR7, SR_CgaCtaId ;  /* 0x00000000000789c3 */ /* 0x000e700000008800 */
[----:B------:R-:W2:Y:S01]  /*04e0*/  @!P3 LDC R7, c[0x0][0xc] ;  /* 0x00000300ff07bb82 */ /* 0x000ea20000000800 */
[----:B0-----:R-:W-:-:S04]  /*04f0*/  @P3 IMAD.WIDE.U32 R2, R8, R9, R2 ;  /* 0x0000000908023225 */ /* 0x001fc800078e0002 */
[----:B------:R-:W-:Y:S02]  /*0500*/  IMAD.MOV.U32 R9, RZ, RZ, RZ ;  /* 0x000000ffff097224 */ /* 0x000fe400078e00ff */
[----:B------:R-:W-:Y:S01]  /*0510*/  @P3 IMAD.IADD R3, R3, 0x1, R13 ;  /* 0x0000000103033824 */ /* 0x000fe200078e020d */
[----:B-1----:R-:W-:Y:S01]  /*0520*/  @!UP0 ULEA UR6, UR7, UR6, 0x18 ;  /* 0x0000000607068291 */ /* 0x002fe2000f8ec03f */
[----:B------:R-:W-:Y:S01]  /*0530*/  VOTEU.ALL UP0, P0 ;  /* 0x00000000003f7886 */ /* 0x000fe20000000000 */
[----:B------:R-:W-:-:S04]  /*0540*/  ISETP.NE.AND P0, PT, R5, 0x3, PT ;  /* 0x000000030500780c */ /* 0x000fc80003f05270 */
[----:B------:R-:W-:-:S04]  /*0550*/  ISETP.EQ.OR P0, PT, R5, RZ, !P0 ;  /* 0x000000ff0500720c */ /* 0x000fc80004702670 */
[----:B------:R-:W-:Y:S01]  /*0560*/  ISETP.EQ.AND P0, PT, R6, RZ, P0 ;  /* 0x000000ff0600720c */ /* 0x000fe20000702270 */
[----:B------:R-:W0:Y:S02]  /*0570*/  FENCE.VIEW.ASYNC.S ;  /* 0x00000000000073c6 */ /* 0x000e240000000000 */
[----:B0-----:R0:W3:Y:S01]  /*0580*/  @!UP0 SYNCS.EXCH.64 URZ, [UR6+0x80], UR4 ;  /* 0x00008004063f85b2 */ /* 0x0010e20008000100 */
[----:B--2---:R-:W-:Y:S01]  /*0590*/  @!P3 IMAD.WIDE.U32 R6, R7, R10, R8 ;  /* 0x0000000a0706b225 */ /* 0x004fe200078e0008 */
[----:B------:R-:W-:-:S03]  /*05a0*/  SEL R4, RZ, 0x1, !P0 ;  /* 0x00000001ff047807 */ /* 0x000fc60004000000 */
[----:B------:R-:W-:Y:S02]  /*05b0*/  @!P3 IMAD.MOV.U32 R2, RZ, RZ, R6 ;  /* 0x000000ffff02b224 */ /* 0x000fe400078e0006 */
[----:B------:R-:W-:Y:S01]  /*05c0*/  @!P3 IMAD.MOV.U32 R3, RZ, RZ, R7 ;  /* 0x000000ffff03b224 */ /* 0x000fe200078e0007 */
[----:B------:R-:W-:Y:S01]  /*05d0*/  SEL R4, R4, 0x2, P1 ;  /* 0x0000000204047807 */ /* 0x000fe20000800000 */
[----:B------:R0:W3:Y:S01]  /*05e0*/  @!UP1 SYNCS.EXCH.64 URZ, [UR6+0x88], UR4 ;  /* 0x00008804063f95b2 */ /* 0x0000e20008000100 */
[----:B------:R-:W-:Y:S01]  /*05f0*/  NOP ;  /* 0x0000000000007918 */ /* 0x000fe20000000000 */
[----:B---34-:R-:W-:Y:S06]  /*0600*/  BAR.SYNC.DEFER_BLOCKING 0x0 ;  /* 0x0000000000007b1d */ /* 0x018fec0000010000 */
[----:B------:R-:W-:Y:S05]  /*0610*/  @!P2 BRA `(.L_x_3) ;  /* 0x0000007800aca947 */ /* 0x000fea0003800000 */
[----:B------:R-:W-:-:S13]  /*0620*/  ISETP.GT.U32.AND P0, PT, R11, 0x1, PT ;  /* 0x000000010b00780c */ /* 0x000fda0003f04070 */
[----:B0-----:R-:W-:Y:S05]  /*0630*/  @P0 EXIT ;  /* 0x000000000000094d */ /* 0x001fea0003800000 */
[----:B------:R-:W-:Y:S01]  /*0640*/  ULDC.64 UR4, c[0x0][0x650] ;  /* 0x0001940000047ab9 */ /* 0x000fe20000000a00 */
[----:B------:R-:W-:Y:S01]  /*0650*/  PRMT R12, RZ, 0x7610, R12 ;  /* 0x00007610ff0c7816 */ /* 0x000fe2000000000c */
[----:B------:R-:W-:Y:S01]  /*0660*/  IMAD.MOV.U32 R6, RZ, RZ, -0x1 ;  /* 0xffffffffff067424 */ /* 0x000fe200078e00ff */
[----:B------:R-:W-:Y:S01]  /*0670*/  ISETP.GE.U32.AND P0, PT, R2, UR4, PT ;  /* 0x0000000402007c0c */ /* 0x000fe2000bf06070 */
[----:B------:R-:W-:Y:S02]  /*0680*/  IMAD.MOV.U32 R7, RZ, RZ, -0x1 ;  /* 0xffffffffff077424 */ /* 0x000fe400078e00ff */
[----:B------:R-:W-:Y:S01]  /*0690*/  IMAD.MOV.U32 R5, RZ, RZ, -0x1 ;  /* 0xffffffffff057424 */ /* 0x000fe200078e00ff */
[----:B------:R-:W-:-:S13]  /*06a0*/  ISETP.GE.U32.AND.EX P0, PT, R3, UR5, PT, P0 ;  /* 0x0000000503007c0c */ /* 0x000fda000bf06100 */
[----:B------:R-:W-:Y:S05]  /*06b0*/  @P0 BRA `(.L_x_4) ;  /* 0x00000004005c0947 */ /* 0x000fea0003800000 */
[----:B------:R-:W0:Y:S01]  /*06c0*/  LDC.64 R16, c[0x0][0x628] ;  /* 0x00018a00ff107b82 */ /* 0x000e220000000a00 */
[----:B------:R-:W-:Y:S02]  /*06d0*/  IMAD.MOV.U32 R6, RZ, RZ, R2 ;  /* 0x000000ffff067224 */ /* 0x000fe400078e0002 */
[----:B------:R-:W-:-:S05]  /*06e0*/  IMAD.MOV.U32 R7, RZ, RZ, R3 ;  /* 0x000000ffff077224 */ /* 0x000fca00078e0003 */
[----:B------:R-:W1:Y:S08]  /*06f0*/  LDC R18, c[0x0][0x630] ;  /* 0x00018c00ff127b82 */ /* 0x000e700000000800 */
[----:B------:R-:W2:Y:S01]  /*0700*/  LDC.64 R20, c[0x0][0x620] ;  /* 0x00018800ff147b82 */ /* 0x000ea20000000a00 */
[----:B0-----:R-:W-:-:S04]  /*0710*/  ISETP.NE.U32.AND P0, PT, R16, RZ, PT ;  /* 0x000000ff1000720c */ /* 0x001fc80003f05070 */
[----:B------:R-:W-:-:S13]  /*0720*/  ISETP.NE.AND.EX P0, PT, R17, RZ, PT, P0 ;  /* 0x000000ff1100720c */ /* 0x000fda0003f05300 */
[----:B-12---:R-:W-:Y:S05]  /*0730*/  @!P0 BRA `(.L_x_5) ;  /* 0x0000000000288947 */ /* 0x006fea0003800000 */
[----:B------:R-:W0:Y:S02]  /*0740*/  LDC R5, c[0x0][0x634] ;  /* 0x00018d00ff057b82 */ /* 0x000e240000000800 */
[----:B0-----:R-:W-:-:S05]  /*0750*/  IADD3 R5, P0, R2, R5, RZ ;  /* 0x0000000502057210 */ /* 0x001fca0007f1e0ff */
[----:B------:R-:W-:-:S04]  /*0760*/  IMAD.X R11, RZ, RZ, R3, P0 ;  /* 0x000000ffff0b7224 */ /* 0x000fc800000e0603 */
[----:B------:R-:W-:-:S04]  /*0770*/  IMAD.WIDE.U32 R6, R11, R16, RZ ;  /* 0x000000100b067225 */ /* 0x000fc800078e00ff */
[----:B------:R-:W-:-:S04]  /*0780*/  IMAD.WIDE.U32 R12, P0, R5, R17, R6 ;  /* 0x00000011050c7225 */ /* 0x000fc80007800006 */
[----:B------:R-:W-:-:S04]  /*0790*/  IMAD.WIDE.U32 R6, R5, R16, RZ ;  /* 0x0000001005067225 */ /* 0x000fc800078e00ff */
[----:B------:R-:W-:Y:S01]  /*07a0*/  IMAD.X R15, RZ, RZ, RZ, P0 ;  /* 0x000000ffff0f7224 */ /* 0x000fe200000e06ff */
[----:B------:R-:W-:Y:S01]  /*07b0*/  IADD3 RZ, P0, R7, R12, RZ ;  /* 0x0000000c07ff7210 */ /* 0x000fe20007f1e0ff */
[----:B------:R-:W-:-:S04]  /*07c0*/  IMAD.MOV.U32 R14, RZ, RZ, R13 ;  /* 0x000000ffff0e7224 */ /* 0x000fc800078e000d */
[----:B------:R-:W-:-:S08]  /*07d0*/  IMAD.WIDE.U32.X R6, R11, R17, R14, P0 ;  /* 0x000000110b067225 */ /* 0x000fd000000e040e */
.L_x_5:
[--C-:B------:R-:W-:Y:S01]  /*07e0*/  SHF.R.U64 R26, R6, R18, R7.reuse ;  /* 0x00000012061a7219 */ /* 0x100fe20000001207 */
[----:B------:R-:W0:Y:S01]  /*07f0*/  LDC.64 R22, c[0x0][0x640] ;  /* 0x00019000ff167b82 */ /* 0x000e220000000a00 */
[----:B------:R-:W-:Y:S01]  /*0800*/  I2FP.F32.U32 R5, R8 ;  /* 0x0000000800057245 */ /* 0x000fe20000201000 */
[----:B------:R-:W-:Y:S01]  /*0810*/  ULDC UR4, c[0x0][0x150] ;  /* 0x0000540000047ab9 */ /* 0x000fe20000000800 */
[----:B------:R-:W-:Y:S02]  /*0820*/  SHF.R.U32.HI R6, RZ, R18, R7 ;  /* 0x00000012ff067219 */ /* 0x000fe40000011607 */
[----:B------:R-:W-:Y:S01]  /*0830*/  IADD3 R11, P0, RZ, -R26, RZ ;  /* 0x8000001aff0b7210 */ /* 0x000fe20007f1e0ff */
[----:B------:R-:W-:Y:S01]  /*0840*/  FMUL R5, R5, UR4 ;  /* 0x0000000405057c20 */ /* 0x000fe20008400000 */
[----:B------:R-:W-:Y:S01]  /*0850*/  ULDC UR4, c[0x0][0x154] ;  /* 0x0000550000047ab9 */ /* 0x000fe20000000800 */
[----:B------:R-:W1:Y:S02]  /*0860*/  LDC R14, c[0x0][0x618] ;  /* 0x00018600ff0e7b82 */ /* 0x000e640000000800 */
[----:B------:R-:W-:-:S02]  /*0870*/  IMAD.X R13, RZ, RZ, ~R6, P0 ;  /* 0x000000ffff0d7224 */ /* 0x000fc400000e0e06 */
[----:B------:R-:W2:Y:S01]  /*0880*/  F2I.U32.TRUNC.NTZ R5, R5 ;  /* 0x0000000500057305 */ /* 0x000ea2000020f000 */
[----:B------:R-:W-:-:S03]  /*0890*/  IMAD.WIDE.U32 R6, R11, R20, R2 ;  /* 0x000000140b067225 */ /* 0x000fc600078e0002 */
[----:B------:R-:W3:Y:S01]  /*08a0*/  LDC R9, c[0x0][0x144] ;  /* 0x00005100ff097b82 */ /* 0x000ee20000000800 */
[----:B------:R-:W-:-:S04]  /*08b0*/  IMAD R12, R13, R20, RZ ;  /* 0x000000140d0c7224 */ /* 0x000fc800078e02ff */
[----:B------:R-:W-:Y:S02]  /*08c0*/  IMAD R11, R11, R21, R12 ;  /* 0x000000150b0b7224 */ /* 0x000fe400078e020c */
[----:B------:R-:W-:Y:S01]  /*08d0*/  IMAD.MOV.U32 R12, RZ, RZ, 0x1 ;  /* 0x00000001ff0c7424 */ /* 0x000fe200078e00ff */
[----:B------:R-:W4:Y:S01]  /*08e0*/  LDC R18, c[0x0][0x608] ;  /* 0x00018200ff127b82 */ /* 0x000f220000000800 */
[----:B------:R-:W-:Y:S01]  /*08f0*/  IMAD.IADD R11, R7, 0x1, R11 ;  /* 0x00000001070b7824 */ /* 0x000fe200078e020b */
[----:B0-----:R-:W-:Y:S01]  /*0900*/  ISETP.NE.U32.AND P0, PT, R22, RZ, PT ;  /* 0x000000ff1600720c */ /* 0x001fe20003f05070 */
[----:B--2---:R-:W-:-:S03]  /*0910*/  IMAD.MOV R7, RZ, RZ, -R5 ;  /* 0x000000ffff077224 */ /* 0x004fc600078e0a05 */
[----:B------:R-:W-:Y:S02]  /*0920*/  ISETP.NE.AND.EX P0, PT, R23, RZ, PT, P0 ;  /* 0x000000ff1700720c */ /* 0x000fe40003f05300 */
[----:B------:R-:W0:Y:S01]  /*0930*/  LDC R13, c[0x0][0x658] ;  /* 0x00019600ff0d7b82 */ /* 0x000e220000000800 */
[--C-:B-1----:R-:W-:Y:S02]  /*0940*/  SHF.R.U64 R16, R6, R14, R11.reuse ;  /* 0x0000000e06107219 */ /* 0x102fe4000000120b */
[----:B------:R-:W-:Y:S02]  /*0950*/  I2FP.F32.U32 R6, R10 ;  /* 0x0000000a00067245 */ /* 0x000fe40000201000 */
[----:B------:R-:W-:-:S03]  /*0960*/  SHF.R.U32.HI R11, RZ, R14, R11 ;  /* 0x0000000eff0b7219 */ /* 0x000fc6000001160b */
[----:B------:R-:W1:Y:S01]  /*0970*/  LDC R17, c[0x0][0x148] ;  /* 0x00005200ff117b82 */ /* 0x000e620000000800 */
[----:B---3--:R-:W-:Y:S02]  /*0980*/  IMAD R5, R9, R7, R8 ;  /* 0x0000000709057224 */ /* 0x008fe400078e0208 */
[----:B------:R-:W-:Y:S01]  /*0990*/  FMUL R7, R6, UR4 ;  /* 0x0000000406077c20 */ /* 0x000fe20008400000 */
[----:B------:R-:W-:-:S03]  /*09a0*/  IMAD.MOV.U32 R6, RZ, RZ, -0x1 ;  /* 0xffffffffff067424 */ /* 0x000fc600078e00ff */
[----:B------:R2:W3:Y:S01]  /*09b0*/  F2I.U32.TRUNC.NTZ R15, R7 ;  /* 0x00000007000f7305 */ /* 0x0004e2000020f000 */
[----:B------:R-:W1:Y:S01]  /*09c0*/  LDC R21, c[0x0][0x600] ;  /* 0x00018000ff157b82 */ /* 0x000e620000000800 */
[-CC-:B----4-:R-:W-:Y:S02]  /*09d0*/  SHF.R.U64 R27, R16, R18.reuse, R11.reuse ;  /* 0x00000012101b7219 */ /* 0x190fe4000000120b */
[----:B------:R-:W-:-:S05]  /*09e0*/  SHF.R.U32.HI R8, RZ, R18, R11 ;  /* 0x00000012ff087219 */ /* 0x000fca000001160b */
[----:B------:R-:W4:Y:S01]  /*09f0*/  LDC R20, c[0x0][0x648] ;  /* 0x00019200ff147b82 */ /* 0x000f220000000800 */
[-CC-:B0-----:R-:W-:Y:S02]  /*0a00*/  SHF.R.U64 R18, R27, R13.reuse, R8.reuse ;  /* 0x0000000d1b127219 */ /* 0x181fe40000001208 */
[-C--:B------:R-:W-:Y:S02]  /*0a10*/  SHF.L.U32 R6, R6, R13.reuse, RZ ;  /* 0x0000000d06067219 */ /* 0x080fe400000006ff */
[-C--:B------:R-:W-:Y:S02]  /*0a20*/  SHF.R.U32.HI R8, RZ, R13.reuse, R8 ;  /* 0x0000000dff087219 */ /* 0x080fe40000011608 */
[----:B------:R-:W-:Y:S01]  /*0a30*/  LOP3.LUT R14, RZ, R6, RZ, 0x33, !PT ;  /* 0x00000006ff0e7212 */ /* 0x000fe200078e33ff */
[----:B------:R-:W0:Y:S01]  /*0a40*/  LDC R25, c[0x0][0x638] ;  /* 0x00018e00ff197b82 */ /* 0x000e220000000800 */
[----:B------:R-:W-:Y:S01]  /*0a50*/  SHF.L.U32 R11, R12, R13, RZ ;  /* 0x0000000d0c0b7219 */ /* 0x000fe200000006ff */
[----:B------:R-:W-:-:S02]  /*0a60*/  IMAD.MOV.U32 R6, RZ, RZ, R18 ;  /* 0x000000ffff067224 */ /* 0x000fc400078e0012 */
[----:B--2---:R-:W-:-:S04]  /*0a70*/  IMAD.MOV.U32 R7, RZ, RZ, R8 ;  /* 0x000000ffff077224 */ /* 0x004fc800078e0008 */
[----:B------:R-:W2:Y:S01]  /*0a80*/  LDC R24, c[0x0][0x610] ;  /* 0x00018400ff187b82 */ /* 0x000ea20000000800 */
[----:B---3--:R-:W-:Y:S05]  /*0a90*/  @!P0 BRA `(.L_x_6) ;  /* 0x0000000000288947 */ /* 0x008fea0003800000 */
[----:B------:R-:W3:Y:S02]  /*0aa0*/  LDC R13, c[0x0][0x64c] ;  /* 0x00019300ff0d7b82 */ /* 0x000ee40000000800 */
[----:B---3--:R-:W-:-:S05]  /*0ab0*/  IADD3 R13, P0, R18, R13, RZ ;  /* 0x0000000d120d7210 */ /* 0x008fca0007f1e0ff */
        /* <DEDUP_REMOVED lines=8> */
.L_x_6:
[----:B----4-:R-:W-:Y:S01]  /*0b40*/  SHF.R.U64 R6, R6, R20, R7 ;  /* 0x0000001406067219 */ /* 0x010fe20000001207 */
[----:B-1----:R-:W-:Y:S01]  /*0b50*/  VIADD R7, R21, 0xffffffff ;  /* 0xffffffff15077836 */ /* 0x002fe20000000000 */
[----:B------:R-:W-:Y:S01]  /*0b60*/  LOP3.LUT R14, R27, R14, RZ, 0xc0, !PT ;  /* 0x0000000e1b0e7212 */ /* 0x000fe200078ec0ff */
[----:B------:R-:W-:Y:S02]  /*0b70*/  IMAD.MOV R15, RZ, RZ, -R15 ;  /* 0x000000ffff0f7224 */ /* 0x000fe400078e0a0f */
[----:B------:R-:W-:Y:S01]  /*0b80*/  IMAD.MOV R8, RZ, RZ, -R6 ;  /* 0x000000ffff087224 */ /* 0x000fe200078e0a06 */
[----:B------:R-:W-:Y:S01]  /*0b90*/  LOP3.LUT R7, R16, R7, RZ, 0xc0, !PT ;  /* 0x0000000710077212 */ /* 0x000fe200078ec0ff */
[----:B------:R-:W-:Y:S02]  /*0ba0*/  IMAD R14, R11, R6, R14 ;  /* 0x000000060b0e7224 */ /* 0x000fe400078e020e */
[----:B------:R-:W-:Y:S02]  /*0bb0*/  @P3 IMAD R5, R17, R15, R10 ;  /* 0x0000000f11053224 */ /* 0x000fe400078e020a */
[----:B0-----:R-:W-:-:S02]  /*0bc0*/  IMAD R6, R8, R25, R18 ;  /* 0x0000001908067224 */ /* 0x001fc400078e0212 */
[----:B--2---:R-:W-:Y:S02]  /*0bd0*/  IMAD R5, R14, R24, R5 ;  /* 0x000000180e057224 */ /* 0x004fe400078e0205 */
[----:B------:R-:W-:Y:S02]  /*0be0*/  IMAD R6, R6, R21, R7 ;  /* 0x0000001506067224 */ /* 0x000fe400078e0207 */
[----:B------:R-:W-:-:S03]  /*0bf0*/  IMAD.MOV.U32 R12, RZ, RZ, 0x1 ;  /* 0x00000001ff0c7424 */ /* 0x000fc600078e00ff */
[----:B------:R-:W-:Y:S02]  /*0c00*/  SEL R7, R6, R5, !P3 ;  /* 0x0000000506077207 */ /* 0x000fe40005800000 */
[----:B------:R-:W-:Y:S01]  /*0c10*/  SEL R6, R5, R6, !P3 ;  /* 0x0000000605067207 */ /* 0x000fe20005800000 */
[----:B------:R-:W-:-:S07]  /*0c20*/  IMAD.MOV.U32 R5, RZ, RZ, R26 ;  /* 0x000000ffff057224 */ /* 0x000fce00078e001a */
.L_x_4:
[----:B------:R-:W-:-:S08]  /*0c30*/  NOP ;  /* 0x0000000000007918 */ /* 0x000fd00000000000 */
[----:B------:R-:W0:Y:S02]  /*0c40*/  USETMAXREG.TRY_ALLOC.CTAPOOL UP0, 0xe8 ;  /* 0x000000e8000079c8 */ /* 0x000e240008000600 */
[----:B0-----:R-:W-:-:S13]  /*0c50*/  PLOP3.LUT P0, PT, PT, PT, UP0, 0x80, 0x0 ;  /* 0x000000000000781c */ /* 0x001fda0003f0f008 */
[----:B------:R-:W-:Y:S05]  /*0c60*/  @!P0 BRA `(.L_x_4) ;  /* 0xfffffffc00f08947 */ /* 0x000fea000383ffff */
[----:B------:R-:W-:Y:S01]  /*0c70*/  ULDC.64 UR4, c[0x0][0x598] ;  /* 0x0001660000047ab9 */ /* 0x000fe20000000a00 */
[----:B------:R-:W-:Y:S01]  /*0c80*/  ULDC.64 UR20, c[0x0][0x208] ;  /* 0x0000820000147ab9 */ /* 0x000fe20000000a00 */
[----:B------:R-:W-:-:S04]  /*0c90*/  ISETP.NE.U32.AND P0, PT, RZ, UR4, PT ;  /* 0x00000004ff007c0c */ /* 0x000fc8000bf05070 */
[----:B------:R-:W-:-:S13]  /*0ca0*/  ISETP.NE.AND.EX P0, PT, RZ, UR5, PT, P0 ;  /* 0x00000005ff007c0c */ /* 0x000fda000bf05300 */
[----:B------:R-:W-:Y:S05]  /*0cb0*/  @!P0 BRA `(.L_x_7) ;  /* 0x00000000001c8947 */ /* 0x000fea0003800000 */
[----:B------:R-:W0:Y:S02]  /*0cc0*/  LDC.64 R8, c[0x0][0x598] ;  /* 0x00016600ff087b82 */ /* 0x000e240000000a00 */
[----:B0-----:R-:W2:Y:S02]  /*0cd0*/  LDG.E.64 R8, desc[UR20][R8.64] ;  /* 0x0000001408087981 */ /* 0x001ea4000c1e1b00 */
[----:B--2---:R-:W-:-:S04]  /*0ce0*/  ISETP.NE.U32.AND P0, PT, R8, RZ, PT ;  /* 0x000000ff0800720c */ /* 0x004fc80003f05070 */
[----:B------:R-:W-:-:S13]  /*0cf0*/  ISETP.NE.AND.EX P0, PT, R9, RZ, PT, P0 ;  /* 0x000000ff0900720c */ /* 0x000fda0003f05300 */
[----:B------:R-:W-:Y:S05]  /*0d00*/  @!P0 BRA `(.L_x_7) ;  /* 0x0000000000088947 */ /* 0x000fea0003800000 */
[----:B------:R0:W5:Y:S01]  /*0d10*/  LD.E R8, desc[UR20][R8.64] ;  /* 0x0000001408087980 */ /* 0x000162000c101900 */
[----:B------:R-:W-:Y:S05]  /*0d20*/  BRA `(.L_x_8) ;  /* 0x0000000000207947 */ /* 0x000fea0003800000 */
.L_x_7:
[----:B------:R-:W-:Y:S02]  /*0d30*/  ULDC.64 UR4, c[0x0][0x588] ;  /* 0x0001620000047ab9 */ /* 0x000fe40000000a00 */
[----:B------:R-:W-:-:S04]  /*0d40*/  ISETP.NE.U32.AND P0, PT, RZ, UR4, PT ;  /* 0x00000004ff007c0c */ /* 0x000fc8000bf05070 */
[----:B------:R-:W-:-:S13]  /*0d50*/  ISETP.NE.AND.EX P0, PT, RZ, UR5, PT, P0 ;  /* 0x00000005ff007c0c */ /* 0x000fda000bf05300 */
[----:B------:R-:W-:Y:S05]  /*0d60*/  @!P0 BRA `(.L_x_9) ;  /* 0x00000000000c8947 */ /* 0x000fea0003800000 */
[----:B------:R-:W0:Y:S02]  /*0d70*/  LDC.64 R8, c[0x0][0x588] ;  /* 0x00016200ff087b82 */ /* 0x000e240000000a00 */
[----:B0-----:R1:W5:Y:S01]  /*0d80*/  LDG.E R8, desc[UR20][R8.64] ;  /* 0x0000001408087981 */ /* 0x001362000c1e1900 */
[----:B------:R-:W-:Y:S05]  /*0d90*/  BRA `(.L_x_8) ;  /* 0x0000000000047947 */ /* 0x000fea0003800000 */
.L_x_9:
[----:B------:R-:W2:Y:S02]  /*0da0*/  LDC R8, c[0x0][0x580] ;  /* 0x00016000ff087b82 */ /* 0x000ea40000000800 */
.L_x_8:
[----:B------:R-:W-:Y:S02]  /*0db0*/  ULDC.64 UR4, c[0x0][0x5a0] ;  /* 0x0001680000047ab9 */ /* 0x000fe40000000a00 */
[----:B------:R-:W-:-:S04]  /*0dc0*/  ISETP.NE.U32.AND P0, PT, RZ, UR4, PT ;  /* 0x00000004ff007c0c */ /* 0x000fc8000bf05070 */
[----:B------:R-:W-:-:S13]  /*0dd0*/  ISETP.NE.AND.EX P0, PT, RZ, UR5, PT, P0 ;  /* 0x00000005ff007c0c */ /* 0x000fda000bf05300 */
[----:B------:R-:W-:Y:S05]  /*0de0*/  @!P0 BRA `(.L_x_10) ;  /* 0x00000000001c8947 */ /* 0x000fea0003800000 */
[----:B------:R-:W3:Y:S02]  /*0df0*/  LDC.64 R10, c[0x0][0x5a0] ;  /* 0x00016800ff0a7b82 */ /* 0x000ee40000000a00 */
[----:B---3--:R-:W3:Y:S02]  /*0e00*/  LDG.E.64 R10, desc[UR20][R10.64] ;  /* 0x000000140a0a7981 */ /* 0x008ee4000c1e1b00 */
[----:B---3--:R-:W-:-:S04]  /*0e10*/  ISETP.NE.U32.AND P0, PT, R10, RZ, PT ;  /* 0x000000ff0a00720c */ /* 0x008fc80003f05070 */
[----:B------:R-:W-:-:S13]  /*0e20*/  ISETP.NE.AND.EX P0, PT, R11, RZ, PT, P0 ;  /* 0x000000ff0b00720c */ /* 0x000fda0003f05300 */
[----:B------:R-:W-:Y:S05]  /*0e30*/  @!P0 BRA `(.L_x_10) ;  /* 0x0000000000088947 */ /* 0x000fea0003800000 */
[----:B01----:R0:W5:Y:S01]  /*0e40*/  LD.E R9, desc[UR20][R10.64] ;  /* 0x000000140a097980 */ /* 0x003162000c101900 */
[----:B------:R-:W-:Y:S05]  /*0e50*/  BRA `(.L_x_11) ;  /* 0x0000000000207947 */ /* 0x000fea0003800000 */
.L_x_10:
[----:B------:R-:W-:Y:S02]  /*0e60*/  ULDC.64 UR4, c[0x0][0x590] ;  /* 0x0001640000047ab9 */ /* 0x000fe40000000a00 */
[----:B------:R-:W-:-:S04]  /*0e70*/  ISETP.NE.U32.AND P0, PT, RZ, UR4, PT ;  /* 0x00000004ff007c0c */ /* 0x000fc8000bf05070 */
[----:B------:R-:W-:-:S13]  /*0e80*/  ISETP.NE.AND.EX P0, PT, RZ, UR5, PT, P0 ;  /* 0x00000005ff007c0c */ /* 0x000fda000bf05300 */
[----:B------:R-:W-:Y:S05]  /*0e90*/  @!P0 BRA `(.L_x_12) ;  /* 0x00000000000c8947 */ /* 0x000fea0003800000 */
[----:B------:R-:W0:Y:S02]  /*0ea0*/  LDC.64 R10, c[0x0][0x590] ;  /* 0x00016400ff0a7b82 */ /* 0x000e240000000a00 */
[----:B01----:R1:W5:Y:S01]  /*0eb0*/  LDG.E R9, desc[UR20][R10.64] ;  /* 0x000000140a097981 */ /* 0x003362000c1e1900 */
[----:B------:R-:W-:Y:S05]  /*0ec0*/  BRA `(.L_x_11) ;  /* 0x0000000000047947 */ /* 0x000fea0003800000 */
.L_x_12:
[----:B01----:R-:W3:Y:S02]  /*0ed0*/  LDC R9, c[0x0][0x584] ;  /* 0x00016100ff097b82 */ /* 0x003ee40000000800 */
.L_x_11:
[----:B------:R-:W-:-:S13]  /*0ee0*/  LOP3.LUT P0, RZ, R12, 0xff, RZ, 0xc0, !PT ;  /* 0x000000ff0cff7812 */ /* 0x000fda000780c0ff */
[----:B------:R-:W-:Y:S05]  /*0ef0*/  @!P0 EXIT ;  /* 0x000000000000894d */ /* 0x000fea0003800000 */
[----:B------:R-:W-:Y:S01]  /*0f00*/  ULDC UR4, c[0x0][0x28c] ;  /* 0x0000a30000047ab9 */ /* 0x000fe20000000800 */
[----:B------:R-:W-:Y:S01]  /*0f10*/  LOP3.LUT R142, R4, 0x1, RZ, 0xfc, !PT ;  /* 0x00000001048e7812 */ /* 0x000fe200078efcff */
[----:B------:R-:W-:-:S04]  /*0f20*/  UIADD3 UR4, UR4, 0x7f, URZ ;  /* 0x0000007f04047890 */ /* 0x000fc8000fffe03f */
[----:B------:R-:W-:-:S04]  /*0f30*/  USHF.R.S32.HI UR5, URZ, 0x1f, UR4 ;  /* 0x0000001f3f057899 */ /* 0x000fc80008011404 */
[----:B------:R-:W-:-:S03]  /*0f40*/  ULEA.HI UR5, UR5, UR4, URZ, 0x7 ;  /* 0x0000000405057291 */ /* 0x000fc6000f8f383f */
[----:B------:R-:W-:Y:S01]  /*0f50*/  UMOV UR4, URZ ;  /* 0x0000003f00047c82 */ /* 0x000fe20008000000 */
[----:B------:R-:W-:-:S03]  /*0f60*/  USHF.R.S32.HI UR9, URZ, 0x7, UR5 ;  /* 0x000000073f097899 */ /* 0x000fc60008011405 */
[----:B------:R-:W-:-:S09]  /*0f70*/  UMOV UR5, URZ ;  /* 0x0000003f00057c82 */ /* 0x000fd20008000000 */
.L_x_165:
[----:B01----:R-:W-:Y:S01]  /*0f80*/  LOP3.LUT R10, R0, 0x80, RZ, 0xc0, !PT ;  /* 0x00000080000a7812 */ /* 0x003fe200078ec0ff */
[----:B------:R-:W0:Y:S01]  /*0f90*/  S2UR UR13, SR_CgaCtaId ;  /* 0x00000000000d79c3 */ /* 0x000e220000008800 */
[----:B------:R-:W-:Y:S01]  /*0fa0*/  UMOV UR12, 0x400 ;  /* 0x00000400000c7882 */ /* 0x000fe20000000000 */
[----:B------:R-:W-:Y:S01]  /*0fb0*/  UMOV UR6, URZ ;  /* 0x0000003f00067c82 */ /* 0x000fe20008000000 */
[----:B------:R-:W-:Y:S01]  /*0fc0*/  SHF.R.U32.HI R10, RZ, 0x7, R10 ;  /* 0x00000007ff0a7819 */ /* 0x000fe2000001160a */
[----:B------:R-:W-:Y:S01]  /*0fd0*/  UMOV UR7, URZ ;  /* 0x0000003f00077c82 */ /* 0x000fe20008000000 */
[----:B------:R-:W-:Y:S02]  /*0fe0*/  CS2R R18, SRZ ;  /* 0x0000000000127805 */ /* 0x000fe4000001ff00 */
[----:B------:R-:W-:Y:S02]  /*0ff0*/  CS2R R16, SRZ ;  /* 0x0000000000107805 */ /* 0x000fe4000001ff00 */
[----:B------:R-:W-:Y:S01]  /*1000*/  CS2R R20, SRZ ;  /* 0x0000000000147805 */ /* 0x000fe2000001ff00 */
[----:B------:R-:W1:Y:S01]  /*1010*/  LDC R11, c[0x0][0x28c] ;  /* 0x0000a300ff0b7b82 */ /* 0x000e620000000800 */
[----:B----4-:R-:W4:Y:S01]  /*1020*/  SHFL.IDX PT, R10, R10, RZ, 0x1f ;  /* 0x00001fff0a0a7589 */ /* 0x010f2200000e0000 */
[----:B------:R-:W-:-:S02]  /*1030*/  CS2R R22, SRZ ;  /* 0x0000000000167805 */ /* 0x000fc4000001ff00 */
[----:B------:R-:W-:Y:S02]  /*1040*/  CS2R R88, SRZ ;  /* 0x0000000000587805 */ /* 0x000fe4000001ff00 */
[----:B------:R-:W-:Y:S02]  /*1050*/  CS2R R90, SRZ ;  /* 0x00000000005a7805 */ /* 0x000fe4000001ff00 */
[----:B------:R-:W-:Y:S02]  /*1060*/  CS2R R92, SRZ ;  /* 0x00000000005c7805 */ /* 0x000fe4000001ff00 */
[----:B------:R-:W-:Y:S02]  /*1070*/  CS2R R96, SRZ ;  /* 0x0000000000607805 */ /* 0x000fe4000001ff00 */
[----:B------:R-:W-:Y:S02]  /*1080*/  CS2R R94, SRZ ;  /* 0x00000000005e7805 */ /* 0x000fe4000001ff00 */
        /* <DEDUP_REMOVED lines=16> */
[----:B-1----:R-:W-:Y:S02]  /*1190*/  ISETP.GE.AND P0, PT, R11, 0x1, PT ;  /* 0x000000010b00780c */ /* 0x002fe40003f06270 */
[----:B------:R-:W-:Y:S02]  /*11a0*/  CS2R R130, SRZ ;  /* 0x0000000000827805 */ /* 0x000fe4000001ff00 */
[----:B----4-:R-:W-:-:S02]  /*11b0*/  R2UR UR8, R10 ;  /* 0x000000000a0872ca */ /* 0x010fc400000e0000 */
[----:B------:R-:W-:Y:S02]  /*11c0*/  CS2R R132, SRZ ;  /* 0x0000000000847805 */ /* 0x000fe4000001ff00 */
[----:B------:R-:W-:Y:S02]  /*11d0*/  CS2R R134, SRZ ;  /* 0x0000000000867805 */ /* 0x000fe4000001ff00 */
[----:B------:R-:W-:Y:S02]  /*11e0*/  CS2R R136, SRZ ;  /* 0x0000000000887805 */ /* 0x000fe4000001ff00 */
[----:B------:R-:W-:Y:S02]  /*11f0*/  CS2R R138, SRZ ;  /* 0x00000000008a7805 */ /* 0x000fe4000001ff00 */
[----:B------:R-:W-:Y:S01]  /*1200*/  CS2R R140, SRZ ;  /* 0x00000000008c7805 */ /* 0x000fe2000001ff00 */
[----:B------:R-:W-:Y:S01]  /*1210*/  IMAD.MOV.U32 R143, RZ, RZ, RZ ;  /* 0x000000ffff8f7224 */ /* 0x000fe200078e00ff */
[----:B------:R-:W-:Y:S01]  /*1220*/  CS2R R56, SRZ ;  /* 0x0000000000387805 */ /* 0x000fe2000001ff00 */
[----:B------:R-:W-:Y:S01]  /*1230*/  IMAD.MOV.U32 R145, RZ, RZ, RZ ;  /* 0x000000ffff917224 */ /* 0x000fe200078e00ff */
[----:B------:R-:W-:Y:S01]  /*1240*/  CS2R R58, SRZ ;  /* 0x00000000003a7805 */ /* 0x000fe2000001ff00 */
[----:B--23--:R-:W-:Y:S01]  /*1250*/  IMAD.U32 R13, RZ, RZ, UR4 ;  /* 0x00000004ff0d7e24 */ /* 0x00cfe2000f8e00ff */
[----:B------:R-:W-:-:S02]  /*1260*/  CS2R R60, SRZ ;  /* 0x00000000003c7805 */ /* 0x000fc4000001ff00 */
[----:B------:R-:W-:Y:S01]  /*1270*/  CS2R R62, SRZ ;  /* 0x00000000003e7805 */ /* 0x000fe2000001ff00 */
[----:B------:R-:W-:Y:S01]  /*1280*/  ULEA.HI UR10, UR8, UR8, URZ, 0x1 ;  /* 0x00000008080a7291 */ /* 0x000fe2000f8f083f */
[----:B------:R-:W-:Y:S02]  /*1290*/  CS2R R64, SRZ ;  /* 0x0000000000407805 */ /* 0x000fe4000001ff00 */
[----:B------:R-:W-:Y:S02]  /*12a0*/  CS2R R66, SRZ ;  /* 0x0000000000427805 */ /* 0x000fe4000001ff00 */
[----:B------:R-:W-:Y:S01]  /*12b0*/  CS2R R68, SRZ ;  /* 0x0000000000447805 */ /* 0x000fe2000001ff00 */
[----:B------:R-:W-:Y:S01]  /*12c0*/  ULOP3.LUT UR11, UR10, 0x7fffe, URZ, 0xc0, !UPT ;  /* 0x0007fffe0a0b7892 */ /* 0x000fe2000f8ec03f */
[----:B------:R-:W-:Y:S01]  /*12d0*/  CS2R R70, SRZ ;  /* 0x0000000000467805 */ /* 0x000fe2000001ff00 */
[----:B0-----:R-:W-:Y:S01]  /*12e0*/  ULEA UR10, UR13, UR12, 0x18 ;  /* 0x0000000c0d0a7291 */ /* 0x001fe2000f8ec03f */
[----:B------:R-:W-:Y:S01]  /*12f0*/  CS2R R72, SRZ ;  /* 0x0000000000487805 */ /* 0x000fe2000001ff00 */
[----:B------:R-:W-:Y:S01]  /*1300*/  UIADD3 UR11, UR8, -UR11, URZ ;  /* 0x8000000b080b7290 */ /* 0x000fe2000fffe03f */
[----:B------:R-:W-:Y:S01]  /*1310*/  CS2R R74, SRZ ;  /* 0x00000000004a7805 */ /* 0x000fe2000001ff00 */
[----:B------:R-:W-:Y:S01]  /*1320*/  UMOV UR12, UR5 ;  /* 0x00000005000c7c82 */ /* 0x000fe20008000000 */
[----:B------:R-:W-:Y:S01]  /*1330*/  UMOV UR8, URZ ;  /* 0x0000003f00087c82 */ /* 0x000fe20008000000 */
[----:B------:R-:W-:Y:S01]  /*1340*/  ULEA UR11, UR11, UR10, 0xd ;  /* 0x0000000a0b0b7291 */ /* 0x000fe2000f8e683f */
[----:B------:R-:W-:-:S02]  /*1350*/  CS2R R76, SRZ ;  /* 0x00000000004c7805 */ /* 0x000fc4000001ff00 */
[----:B------:R-:W-:Y:S02]  /*1360*/  CS2R R78, SRZ ;  /* 0x00000000004e7805 */ /* 0x000fe4000001ff00 */
[----:B------:R-:W-:Y:S01]  /*1370*/  CS2R R80, SRZ ;  /* 0x0000000000507805 */ /* 0x000fe2000001ff00 */
[----:B------:R-:W-:Y:S01]  /*1380*/  UIADD3 UR11, UR11, 0x180, URZ ;  /* 0x000001800b0b7890 */ /* 0x000fe2000fffe03f */
[----:B------:R-:W-:Y:S02]  /*1390*/  CS2R R82, SRZ ;  /* 0x0000000000527805 */ /* 0x000fe4000001ff00 */
[----:B------:R-:W-:Y:S02]  /*13a0*/  CS2R R84, SRZ ;  /* 0x0000000000547805 */ /* 0x000fe4000001ff00 */
[----:B------:R-:W-:Y:S01]  /*13b0*/  CS2R R86, SRZ ;  /* 0x0000000000567805 */ /* 0x000fe2000001ff00 */
[----:B------:R-:W-:Y:S01]  /*13c0*/  USHF.R.U32.HI UR11, URZ, 0x4, UR11 ;  /* 0x000000043f0b7899 */ /* 0x000fe2000801160b */
[----:B------:R-:W-:-:S02]  /*13d0*/  CS2R R24, SRZ ;  /* 0x0000000000187805 */ /* 0x000fc4000001ff00 */
[----:B------:R-:W-:Y:S02]  /*13e0*/  CS2R R26, SRZ ;  /* 0x00000000001a7805 */ /* 0x000fe4000001ff00 */
[----:B------:R-:W-:Y:S01]  /*13f0*/  CS2R R28, SRZ ;  /* 0x00000000001c7805 */ /* 0x000fe2000001ff00 */
[----:B------:R-:W-:Y:S01]  /*1400*/  ULOP3.LUT UR11, UR11, 0x3fff, URZ, 0xc0, !UPT ;  /* 0x00003fff0b0b7892 */ /* 0x000fe2000f8ec03f */
        /* <DEDUP_REMOVED lines=12> */
[----:B------:R-:W-:Y:S01]  /*14d0*/  CS2R R54, SRZ ;  /* 0x0000000000367805 */ /* 0x000fe2000001ff00 */
[----:B------:R-:W-:Y:S06]  /*14e0*/  @!P0 BRA `(.L_x_13) ;  /* 0x0000000800a08947 */ /* 0x000fec0003800000 */
[----:B------:R-:W-:-:S13]  /*14f0*/  ISETP.NE.AND P1, PT, R142, 0x3, PT ;  /* 0x000000038e00780c */ /* 0x000fda0003f25270 */
[----:B------:R-:W-:Y:S05]  /*1500*/  @!P1 BRA `(.L_x_14) ;  /* 0x0000000000049947 */ /* 0x000fea0003800000 */
[----:B------:R-:W-:Y:S01]  /*1510*/  BPT.TRAP 0x1 ;  /* 0x000000040000795c */ /* 0x000fe20000300000 */
.L_x_14:
[----:B------:R-:W-:Y:S01]  /*1520*/  ULEA UR6, UR5, UR10, 0x3 ;  /* 0x0000000a05067291 */ /* 0x000fe2000f8e183f */
[----:B------:R-:W-:-:S05]  /*1530*/  IMAD.U32 R10, RZ, RZ, UR4 ;  /* 0x00000004ff0a7e24 */ /* 0x000fca000f8e00ff */
[----:B------:R-:W-:-:S04]  /*1540*/  SHF.L.U32 R10, R10, 0x1f, RZ ;  /* 0x0000001f0a0a7819 */ /* 0x000fc800000006ff */
[----:B------:R0:W1:Y:S01]  /*1550*/  SYNCS.PHASECHK.TRANS64.TRYWAIT P0, [UR6], R10 ;  /* 0x0000000aff0075a7 */ /* 0x0000620008000146 */
[----:B------:R-:W-:Y:S05]  /*1560*/  @!P1 BRA `(.L_x_15) ;  /* 0x0000000000049947 */ /* 0x000fea0003800000 */
[----:B------:R-:W-:Y:S01]  /*1570*/  BPT.TRAP 0x1 ;  /* 0x000000040000795c */ /* 0x000fe20000300000 */
.L_x_15:
[----:B-1----:R-:W-:Y:S05]  /*1580*/  @P0 BRA `(.L_x_16) ;  /* 0x0000000000080947 */ /* 0x002fea0003800000 */
[----:B------:R-:W1:Y:S02]  /*1590*/  SYNCS.PHASECHK.TRANS64.TRYWAIT P0, [UR6], R10 ;  /* 0x0000000aff0075a7 */ /* 0x000e640008000146 */
[----:B-1----:R-:W-:Y:S05]  /*15a0*/  @!P0 BRA `(.L_x_17) ;  /* 0x0000008000c88947 */ /* 0x002fea0003800000 */
.L_x_16:
[----:B------:R-:W-:Y:S01]  /*15b0*/  UIADD3 UR6, UR10, 0x38180, URZ ;  /* 0x000381800a067890 */ /* 0x000fe2000fffe03f */
[----:B------:R-:W-:Y:S01]  /*15c0*/  WARPGROUP.ARRIVE ;  /* 0x00000000000079c5 */ /* 0x000fe20000000000 */
[----:B------:R-:W-:Y:S01]  /*15d0*/  ULOP3.LUT UR8, UR11, 0x10000, URZ, 0xfc, !UPT ;  /* 0x000100000b087892 */ /* 0x000fe2000f8efc3f */
[----:B------:R-:W-:Y:S01]  /*15e0*/  CS2R R18, SRZ ;  /* 0x0000000000127805 */ /* 0x000fe2000001ff00 */
[----:B------:R-:W-:Y:S01]  /*15f0*/  USHF.R.U32.HI UR6, URZ, 0x4, UR6 ;  /* 0x000000043f067899 */ /* 0x000fe20008011606 */
[----:B------:R-:W-:Y:S01]  /*1600*/  CS2R R16, SRZ ;  /* 0x0000000000107805 */ /* 0x000fe2000001ff00 */
[----:B------:R-:W-:Y:S01]  /*1610*/  ULEA UR8, UR5, UR8, 0xb ;  /* 0x0000000805087291 */ /* 0x000fe2000f8e583f */
[----:B------:R-:W-:Y:S01]  /*1620*/  CS2R R20, SRZ ;  /* 0x0000000000147805 */ /* 0x000fe2000001ff00 */
[----:B------:R-:W-:Y:S01]  /*1630*/  ULOP3.LUT UR6, UR6, 0x3fff, URZ, 0xc0, !UPT ;  /* 0x00003fff06067892 */ /* 0x000fe2000f8ec03f */
[----:B------:R-:W-:Y:S01]  /*1640*/  CS2R R22, SRZ ;  /* 0x0000000000167805 */ /* 0x000fe2000001ff00 */
[----:B------:R-:W-:Y:S01]  /*1650*/  UMOV UR13, 0x40000040 ;  /* 0x40000040000d7882 */ /* 0x000fe20000000000 */
[----:B------:R-:W-:Y:S01]  /*1660*/  UMOV UR15, 0x40000040 ;  /* 0x40000040000f7882 */ /* 0x000fe20000000000 */
[----:B------:R-:W-:Y:S01]  /*1670*/  ULOP3.LUT UR6, UR6, 0x10000, URZ, 0xfc, !UPT ;  /* 0x0001000006067892 */ /* 0x000fe2000f8efc3f */
[----:B------:R-:W-:Y:S01]  /*1680*/  CS2R R88, SRZ ;  /* 0x0000000000587805 */ /* 0x000fe2000001ff00 */
[----:B------:R-:W-:Y:S01]  /*1690*/  UMOV UR12, UR8 ;  /* 0x00000008000c7c82 */ /* 0x000fe20008000000 */
[----:B------:R-:W-:Y:S01]  /*16a0*/  CS2R R90, SRZ ;  /* 0x00000000005a7805 */ /* 0x000fe2000001ff00 */
[----:B------:R-:W-:Y:S01]  /*16b0*/  ULEA UR7, UR5, UR6, 0x9 ;  /* 0x0000000605077291 */ /* 0x000fe2000f8e483f */
[----:B------:R-:W-:Y:S01]  /*16c0*/  CS2R R92, SRZ ;  /* 0x00000000005c7805 */ /* 0x000fe2000001ff00 */
[----:B------:R-:W-:Y:S01]  /*16d0*/  UIADD3 UR6, UR8, 0x400, URZ ;  /* 0x0000040008067890 */ /* 0x000fe2000fffe03f */
[----:B------:R-:W-:-:S02]  /*16e0*/  CS2R R96, SRZ ;  /* 0x0000000000607805 */ /* 0x000fc4000001ff00 */
[----:B------:R-:W-:Y:S02]  /*16f0*/  CS2R R94, SRZ ;  /* 0x00000000005e7805 */ /* 0x000fe4000001ff00 */
[----:B------:R-:W-:Y:S02]  /*1700*/  CS2R R98, SRZ ;  /* 0x0000000000627805 */ /* 0x000fe4000001ff00 */
[----:B------:R-:W-:Y:S01]  /*1710*/  CS2R R100, SRZ ;  /* 0x0000000000647805 */ /* 0x000fe2000001ff00 */
[----:B------:R-:W-:Y:S01]  /*1720*/  UMOV UR14, UR7 ;  /* 0x00000007000e7c82 */ /* 0x000fe20008000000 */
[----:B------:R-:W-:Y:S01]  /*1730*/  CS2R R102, SRZ ;  /* 0x0000000000667805 */ /* 0x000fe2000001ff00 */
[----:B------:R-:W-:Y:S01]  /*1740*/  QGMMA.64x64x32.F32.E5M2.E5M2 R56, gdesc[UR12], RZ, !UPT ;  /* 0x00e000000c3879f3 */ /* 0x000fe2000c7038ff */
[----:B------:R-:W-:Y:S01]  /*1750*/  UMOV UR12, UR6 ;  /* 0x00000006000c7c82 */ /* 0x000fe20008000000 */
[----:B------:R-:W-:Y:S01]  /*1760*/  UMOV UR13, 0x40000040 ;  /* 0x40000040000d7882 */ /* 0x000fe20000000000 */
[----:B------:R-:W-:Y:S01]  /*1770*/  UIADD3 UR6, UR8, 0x402, URZ ;  /* 0x0000040208067890 */ /* 0x000fe2000fffe03f */
[----:B------:R-:W-:Y:S01]  /*1780*/  QGMMA.64x64x32.F32.E5M2.E5M2 R24, gdesc[UR12], RZ, !UPT ;  /* 0x00e000000c1879f3 */ /* 0x000fe2000c7038ff */
[----:B------:R-:W-:Y:S01]  /*1790*/  UIADD3 UR12, UR8, 0x2, URZ ;  /* 0x00000002080c7890 */ /* 0x000fe2000fffe03f */
[----:B------:R-:W-:Y:S01]  /*17a0*/  CS2R R104, SRZ ;  /* 0x0000000000687805 */ /* 0x000fe2000001ff00 */
[----:B------:R-:W-:Y:S01]  /*17b0*/  UIADD3 UR14, UR7, 0x2, URZ ;  /* 0x00000002070e7890 */ /* 0x000fe2000fffe03f */
[----:B------:R-:W-:Y:S01]  /*17c0*/  CS2R R108, SRZ ;  /* 0x00000000006c7805 */ /* 0x000fe2000001ff00 */
[----:B------:R-:W-:Y:S01]  /*17d0*/  UMOV UR13, 0x40000040 ;  /* 0x40000040000d7882 */ /* 0x000fe20000000000 */
[----:B------:R-:W-:Y:S01]  /*17e0*/  UMOV UR15, 0x40000040 ;  /* 0x40000040000f7882 */ /* 0x000fe20000000000 */
        /* <DEDUP_REMOVED lines=16> */
[----:B------:R-:W-:Y:S01]  /*18f0*/  CS2R R140, SRZ ;  /* 0x00000000008c7805 */ /* 0x000fe2000001ff00 */
[----:B------:R-:W-:Y:S02]  /*1900*/  IMAD.MOV.U32 R143, RZ, RZ, RZ ;  /* 0x000000ffff8f7224 */ /* 0x000fe400078e00ff */
[----:B------:R-:W-:Y:S01]  /*1910*/  IMAD.MOV.U32 R145, RZ, RZ, RZ ;  /* 0x000000ffff917224 */ /* 0x000fe200078e00ff */
[----:B------:R-:W-:Y:S01]  /*1920*/  QGMMA.64x64x32.F32.E5M2.E5M2 R56, gdesc[UR12], R56 ;  /* 0x00e000000c3879f3 */ /* 0x000fe20008703838 */
[----:B------:R-:W-:Y:S01]  /*1930*/  UMOV UR12, UR6 ;  /* 0x00000006000c7c82 */ /* 0x000fe20008000000 */
[----:B------:R-:W-:Y:S01]  /*1940*/  UMOV UR13, 0x40000040 ;  /* 0x40000040000d7882 */ /* 0x000fe20000000000 */
[----:B------:R-:W-:Y:S01]  /*1950*/  UIADD3 UR6, UR8, 0x404, URZ ;  /* 0x0000040408067890 */ /* 0x000fe2000fffe03f */
[----:B------:R-:W-:Y:S01]  /*1960*/  QGMMA.64x64x32.F32.E5M2.E5M2 R24, gdesc[UR12], R24 ;  /* 0x00e000000c1879f3 */ /* 0x000fe20008703818 */
[----:B------:R-:W-:-:S02]  /*1970*/  UIADD3 UR12, UR8, 0x4, URZ ;  /* 0x00000004080c7890 */ /* 0x000fc4000fffe03f */
[----:B------:R-:W-:Y:S01]  /*1980*/  UIADD3 UR14, UR7, 0x4, URZ ;  /* 0x00000004070e7890 */ /* 0x000fe2000fffe03f */
[----:B------:R-:W-:Y:S01]  /*1990*/  UMOV UR13, 0x40000040 ;  /* 0x40000040000d7882 */ /* 0x000fe20000000000 */
[----:B------:R-:W-:-:S07]  /*19a0*/  UMOV UR15, 0x40000040 ;  /* 0x40000040000f7882 */ /* 0x000fce0000000000 */
[----:B------:R-:W-:Y:S01]  /*19b0*/  QGMMA.64x64x32.F32.E5M2.E5M2 R56, gdesc[UR12], R56 ;  /* 0x00e000000c3879f3 */ /* 0x000fe20008703838 */
[----:B------:R-:W-:Y:S01]  /*19c0*/  UMOV UR12, UR6 ;  /* 0x00000006000c7c82 */ /* 0x000fe20008000000 */
[----:B------:R-:W-:Y:S01]  /*19d0*/  UMOV UR13, 0x40000040 ;  /* 0x40000040000d7882 */ /* 0x000fe20000000000 */
[----:B------:R-:W-:Y:S01]  /*19e0*/  UMOV UR6, 0x4 ;  /* 0x0000000400067882 */ /* 0x000fe20000000000 */
[----:B------:R-:W-:Y:S01]  /*19f0*/  QGMMA.64x64x32.F32.E5M2.E5M2 R24, gdesc[UR12], R24 ;  /* 0x00e000000c1879f3 */ /* 0x000fe20008703818 */
[----:B------:R-:W-:Y:S02]  /*1a00*/  UIADD3 UR14, UR7, 0x6, URZ ;  /* 0x00000006070e7890 */ /* 0x000fe4000fffe03f */
[----:B------:R-:W-:Y:S01]  /*1a10*/  UIADD3 UR12, UR8, 0x6, URZ ;  /* 0x00000006080c7890 */ /* 0x000fe2000fffe03f */
[----:B------:R-:W-:Y:S01]  /*1a20*/  ULDC UR7, c[0x0][0x50c] ;  /* 0x0001430000077ab9 */ /* 0x000fe20000000800 */
[----:B------:R-:W-:Y:S02]  /*1a30*/  UIADD3 UR8, UR8, 0x406, URZ ;  /* 0x0000040608087890 */ /* 0x000fe4000fffe03f */
[----:B------:R-:W-:Y:S01]  /*1a40*/  UISETP.NE.AND UP0, UPT, UR7, 0x4, UPT ;  /* 0x000000040700788c */ /* 0x000fe2000bf05270 */
[----:B------:R-:W-:Y:S01]  /*1a50*/  UMOV UR13, 0x40000040 ;  /* 0x40000040000d7882 */ /* 0x000fe20000000000 */
[----:B------:R-:W-:-:S02]  /*1a60*/  UMOV UR15, 0x40000040 ;  /* 0x40000040000f7882 */ /* 0x000fc40000000000 */
[----:B------:R-:W-:-:S06]  /*1a70*/  USEL UR7, URZ, 0x1, UP0 ;  /* 0x000000013f077887 */ /* 0x000fcc0008000000 */
[----:B------:R-:W-:Y:S01]  /*1a80*/  ISETP.NE.AND P0, PT, RZ, UR7, PT ;  /* 0x00000007ff007c0c */ /* 0x000fe2000bf05270 */
[----:B------:R-:W-:Y:S01]  /*1a90*/  QGMMA.64x64x32.F32.E5M2.E5M2 R56, gdesc[UR12], R56 ;  /* 0x00e000000c3879f3 */ /* 0x000fe20008703838 */
[----:B------:R-:W-:Y:S01]  /*1aa0*/  UMOV UR12, UR8 ;  /* 0x00000008000c7c82 */ /* 0x000fe20008000000 */
[----:B------:R-:W-:Y:S02]  /*1ab0*/  UMOV UR13, 0x40000040 ;  /* 0x40000040000d7882 */ /* 0x000fe40000000000 */
[----:B------:R-:W-:Y:S08]  /*1ac0*/  QGMMA.64x64x32.F32.E5M2.E5M2 R24, gdesc[UR12], R24, gsb0 ;  /* 0x00e000000c1879f3 */ /* 0x000ff00008003818 */
[----:B------:R-:W-:Y:S05]  /*1ad0*/  @!P0 BRA `(.L_x_18) ;  /* 0x0000000400088947 */ /* 0x000fea0003800000 */
[----:B------:R-:W-:Y:S02]  /*1ae0*/  WARPGROUP.DEPBAR.LE gsb0, 0x0 ;  /* 0x00008000000079c5 */ /* 0x000fe40000010000 */
[----:B------:R-:W-:-:S01]  /*1af0*/  FADD R145, RZ, R56 ;  /* 0x00000038ff917221 */ /* 0x000fc20000000000 */
[----:B------:R-:W-:Y:S01]  /*1b00*/  FADD R140, RZ, R57 ;  /* 0x00000039ff8c7221 */ /* 0x000fe20000000000 */
        /* <DEDUP_REMOVED lines=62> */
[----:B------:R-:W-:-:S06]  /*1ef0*/  UMOV UR6, URZ ;  /* 0x0000003f00067c82 */ /* 0x000fcc0008000000 */
.L_x_18:
[----:B------:R-:W-:-:S04]  /*1f00*/  UIADD3 UR12, UR5, 0x1, URZ ;  /* 0x00000001050c7890 */ /* 0x000fc8000fffe03f */
[----:B------:R-:W-:-:S04]  /*1f10*/  UISETP.NE.AND UP0, UPT, UR12, 0x7, UPT ;  /* 0x000000070c00788c */ /* 0x000fc8000bf05270 */
[----:B------:R-:W-:Y:S02]  /*1f20*/  USEL UR8, URZ, 0x1, UP0 ;  /* 0x000000013f087887 */ /* 0x000fe40008000000 */
[----:B------:R-:W-:Y:S02]  /*1f30*/  USEL UR12, UR12, URZ, UP0 ;  /* 0x0000003f0c0c7287 */ /* 0x000fe40008000000 */
[----:B------:R-:W-:-:S06]  /*1f40*/  ULOP3.LUT UR8, UR4, UR8, URZ, 0x3c, !UPT ;  /* 0x0000000804087292 */ /* 0x000fcc000f8e3c3f */
[----:B------:R-:W-:Y:S01]  /*1f50*/  IMAD.U32 R13, RZ, RZ, UR8 ;  /* 0x00000008ff0d7e24 */ /* 0x000fe2000f8e00ff */
[----:B------:R-:W-:-:S06]  /*1f60*/  UMOV UR8, 0x1 ;  /* 0x0000000100087882 */ /* 0x000fcc0000000000 */
.L_x_13:
[----:B------:R-:W-:-:S04]  /*1f70*/  UISETP.LT.AND UP0, UPT, UR9, 0x1, UPT ;  /* 0x000000010900788c */ /* 0x000fc8000bf01270 */
[----:B------:R-:W-:-:S04]  /*1f80*/  USEL UR13, UR9, 0x1, UP0 ;  /* 0x00000001090d7887 */ /* 0x000fc80008000000 */
[----:B------:R-:W-:-:S04]  /*1f90*/  UIADD3 UR13, UR9, -UR13, URZ ;  /* 0x8000000d090d7290 */ /* 0x000fc8000fffe03f */
[----:B------:R-:W-:-:S06]  /*1fa0*/  UISETP.GE.AND UP0, UPT, UR13, 0x1, UPT ;  /* 0x000000010d00788c */ /* 0x000fcc000bf06270 */
[----:B------:R-:W-:-:S13]  /*1fb0*/  PLOP3.LUT P0, PT, PT, PT, UP0, 0x80, 0x0 ;  /* 0x000000000000781c */ /* 0x000fda0003f0f008 */
[----:B------:R-:W-:Y:S05]  /*1fc0*/  @!P0 BRA `(.L_x_19) ;  /* 0x0000000800748947 */ /* 0x000fea0003800000 */
[----:B01----:R-:W-:Y:S01]  /*1fd0*/  IMAD.U32 R10, RZ, RZ, UR13 ;  /* 0x0000000dff0a7e24 */ /* 0x003fe2000f8e00ff */
[----:B------:R-:W-:Y:S01]  /*1fe0*/  UMOV UR13, UR5 ;  /* 0x00000005000d7c82 */ /* 0x000fe20008000000 */
[----:B------:R-:W-:-:S05]  /*1ff0*/  ULDC UR15, c[0x0][0x50c] ;  /* 0x00014300000f7ab9 */ /* 0x000fca0000000800 */
.L_x_27:
[----:B------:R-:W-:-:S13]  /*2000*/  ISETP.NE.AND P1, PT, R142, 0x3, PT ;  /* 0x000000038e00780c */ /* 0x000fda0003f25270 */
[----:B01----:R-:W-:Y:S05]  /*2010*/  @!P1 BRA `(.L_x_20) ;  /* 0x0000000000049947 */ /* 0x003fea0003800000 */
[----:B------:R-:W-:Y:S01]  /*2020*/  BPT.TRAP 0x1 ;  /* 0x000000040000795c */ /* 0x000fe20000300000 */
.L_x_20:
[----:B------:R-:W0:Y:S01]  /*2030*/  S2UR UR14, SR_CgaCtaId ;  /* 0x00000000000e79c3 */ /* 0x000e220000008800 */
[----:B------:R-:W-:Y:S01]  /*2040*/  UMOV UR10, 0x400 ;  /* 0x00000400000a7882 */ /* 0x000fe20000000000 */
[----:B------:R-:W-:Y:S01]  /*2050*/  SHF.L.U32 R11, R13, 0x1f, RZ ;  /* 0x0000001f0d0b7819 */ /* 0x000fe200000006ff */
[----:B0-----:R-:W-:-:S04]  /*2060*/  ULEA UR10, UR14, UR10, 0x18 ;  /* 0x0000000a0e0a7291 */ /* 0x001fc8000f8ec03f */
[----:B------:R-:W-:-:S09]  /*2070*/  ULEA UR14, UR12, UR10, 0x3 ;  /* 0x0000000a0c0e7291 */ /* 0x000fd2000f8e183f */
[----:B------:R0:W1:Y:S01]  /*2080*/  SYNCS.PHASECHK.TRANS64.TRYWAIT P0, [UR14], R11 ;  /* 0x0000000bff0075a7 */ /* 0x000062000800014e */
[----:B------:R-:W-:Y:S05]  /*2090*/  @!P1 BRA `(.L_x_21) ;  /* 0x0000000000049947 */ /* 0x000fea0003800000 */
[----:B------:R-:W-:Y:S01]  /*20a0*/  BPT.TRAP 0x1 ;  /* 0x000000040000795c */ /* 0x000fe20000300000 */
.L_x_21:
[----:B-1----:R-:W-:Y:S05]  /*20b0*/  @P0 BRA `(.L_x_22) ;  /* 0x0000000000080947 */ /* 0x002fea0003800000 */
[----:B------:R-:W1:Y:S02]  /*20c0*/  SYNCS.PHASECHK.TRANS64.TRYWAIT P0, [UR14], R11 ;  /* 0x0000000bff0075a7 */ /* 0x000e64000800014e */
[----:B-1----:R-:W-:Y:S05]  /*20d0*/  @!P0 BRA `(.L_x_23) ;  /* 0x0000007800148947 */ /* 0x002fea0003800000 */
.L_x_22:
[----:B------:R-:W-:Y:S01]  /*20e0*/  UIADD3 UR14, UR10, 0x38180, URZ ;  /* 0x000381800a0e7890 */ /* 0x000fe2000fffe03f */
[----:B------:R-:W-:Y:S01]  /*20f0*/  WARPGROUP.ARRIVE ;  /* 0x00000000000079c5 */ /* 0x000fe20000000000 */
[----:B------:R-:W-:Y:S02]  /*2100*/  UISETP.NE.AND UP0, UPT, UR7, URZ, UPT ;  /* 0x0000003f0700728c */ /* 0x000fe4000bf05270 */
[----:B------:R-:W-:Y:S02]  /*2110*/  USHF.R.U32.HI UR14, URZ, 0x4, UR14 ;  /* 0x000000043f0e7899 */ /* 0x000fe4000801160e */
[----:B------:R-:W-:Y:S02]  /*2120*/  USEL UR8, UR8, URZ, !UP0 ;  /* 0x0000003f08087287 */ /* 0x000fe4000c000000 */
[----:B------:R-:W-:Y:S02]  /*2130*/  ULOP3.LUT UR14, UR14, 0x3fff, URZ, 0xc0, !UPT ;  /* 0x00003fff0e0e7892 */ /* 0x000fe4000f8ec03f */
[----:B------:R-:W-:-:S02]  /*2140*/  ULOP3.LUT UR7, UR11, 0x10000, URZ, 0xfc, !UPT ;  /* 0x000100000b077892 */ /* 0x000fc4000f8efc3f */
[----:B------:R-:W-:Y:S02]  /*2150*/  ULOP3.LUT UR14, UR14, 0x10000, URZ, 0xfc, !UPT ;  /* 0x000100000e0e7892 */ /* 0x000fe4000f8efc3f */
[----:B------:R-:W-:Y:S02]  /*2160*/  UISETP.NE.U32.AND UP0, UPT, UR8, URZ, UPT ;  /* 0x0000003f0800728c */ /* 0x000fe4000bf05070 */
[----:B------:R-:W-:Y:S02]  /*2170*/  ULEA UR8, UR12, UR7, 0xb ;  /* 0x000000070c087291 */ /* 0x000fe4000f8e583f */
[----:B------:R-:W-:Y:S02]  /*2180*/  ULEA UR7, UR12, UR14, 0x9 ;  /* 0x0000000e0c077291 */ /* 0x000fe4000f8e483f */
[----:B------:R-:W-:Y:S01]  /*2190*/  UIADD3 UR14, UR8, 0x400, URZ ;  /* 0x00000400080e7890 */ /* 0x000fe2000fffe03f */
[----:B------:R-:W-:Y:S02]  /*21a0*/  UMOV UR17, 0x40000040 ;  /* 0x4000004000117882 */ /* 0x000fe40000000000 */
[----:B------:R-:W-:Y:S01]  /*21b0*/  UMOV UR16, UR8 ;  /* 0x0000000800107c82 */ /* 0x000fe20008000000 */
[----:B------:R-:W-:Y:S01]  /*21c0*/  UMOV UR19, 0x40000040 ;  /* 0x4000004000137882 */ /* 0x000fe20000000000 */
[----:B------:R-:W-:Y:S01]  /*21d0*/  UMOV UR18, UR7 ;  /* 0x0000000700127c82 */ /* 0x000fe20008000000 */
[----:B------:R-:W-:Y:S01]  /*21e0*/  UIADD3 UR6, UR6, 0x4, URZ ;  /* 0x0000000406067890 */ /* 0x000fe2000fffe03f */
[----:B------:R-:W-:Y:S01]  /*21f0*/  QGMMA.64x64x32.F32.E5M2.E5M2 R56, gdesc[UR16], R56, UP0 ;  /* 0x00e00000103879f3 */ /* 0x000fe2000bf03838 */
[----:B------:R-:W-:Y:S01]  /*2200*/  UMOV UR16, UR14 ;  /* 0x0000000e00107c82 */ /* 0x000fe20008000000 */
[----:B------:R-:W-:Y:S01]  /*2210*/  UMOV UR17, 0x40000040 ;  /* 0x4000004000117882 */ /* 0x000fe20000000000 */
[----:B------:R-:W-:Y:S01]  /*2220*/  UIADD3 UR14, UR8, 0x402, URZ ;  /* 0x00000402080e7890 */ /* 0x000fe2000fffe03f */
[----:B------:R-:W-:Y:S01]  /*2230*/  QGMMA.64x64x32.F32.E5M2.E5M2 R24, gdesc[UR16], R24, UP0 ;  /* 0x00e00000101879f3 */ /* 0x000fe2000bf03818 */
[----:B------:R-:W-:-:S02]  /*2240*/  UIADD3 UR16, UR8, 0x2, URZ ;  /* 0x0000000208107890 */ /* 0x000fc4000fffe03f */
[----:B------:R-:W-:Y:S01]  /*2250*/  UIADD3 UR18, UR7, 0x2, URZ ;  /* 0x0000000207127890 */ /* 0x000fe2000fffe03f */
[----:B------:R-:W-:Y:S01]  /*2260*/  UMOV UR17, 0x40000040 ;  /* 0x4000004000117882 */ /* 0x000fe20000000000 */
[----:B------:R-:W-:Y:S01]  /*2270*/  UMOV UR19, 0x40000040 ;  /* 0x4000004000137882 */ /* 0x000fe20000000000 */
[----:B------:R-:W-:-:S06]  /*2280*/  UISETP.NE.AND UP0, UPT, UR6, UR15, UPT ;  /* 0x0000000f0600728c */ /* 0x000fcc000bf05270 */
[----:B------:R-:W-:Y:S01]  /*2290*/  QGMMA.64x64x32.F32.E5M2.E5M2 R56, gdesc[UR16], R56 ;  /* 0x00e00000103879f3 */ /* 0x000fe20008703838 */
[----:B------:R-:W-:Y:S01]  /*22a0*/  UMOV UR16, UR14 ;  /* 0x0000000e00107c82 */ /* 0x000fe20008000000 */
[----:B------:R-:W-:Y:S01]  /*22b0*/  UMOV UR17, 0x40000040 ;  /* 0x4000004000117882 */ /* 0x000fe20000000000 */
[----:B------:R-:W-:Y:S01]  /*22c0*/  UIADD3 UR14, UR8, 0x404, URZ ;  /* 0x00000404080e7890 */ /* 0x000fe2000fffe03f */
[----:B------:R-:W-:Y:S01]  /*22d0*/  QGMMA.64x64x32.F32.E5M2.E5M2 R24, gdesc[UR16], R24 ;  /* 0x00e00000101879f3 */ /* 0x000fe20008703818 */
[----:B------:R-:W-:Y:S02]  /*22e0*/  UIADD3 UR16, UR8, 0x4, URZ ;  /* 0x0000000408107890 */ /* 0x000fe4000fffe03f */
[----:B------:R-:W-:Y:S01]  /*22f0*/  UIADD3 UR18, UR7, 0x4, URZ ;  /* 0x0000000407127890 */ /* 0x000fe2000fffe03f */
[----:B------:R-:W-:Y:S01]  /*2300*/  UMOV UR17, 0x40000040 ;  /* 0x4000004000117882 */ /* 0x000fe20000000000 */
[----:B------:R-:W-:-:S07]  /*2310*/  UMOV UR19, 0x40000040 ;  /* 0x4000004000137882 */ /* 0x000fce0000000000 */
[----:B------:R-:W-:Y:S01]  /*2320*/  QGMMA.64x64x32.F32.E5M2.E5M2 R56, gdesc[UR16], R56 ;  /* 0x00e00000103879f3 */ /* 0x000fe20008703838 */
[----:B------:R-:W-:Y:S01]  /*2330*/  UMOV UR16, UR14 ;  /* 0x0000000e00107c82 */ /* 0x000fe20008000000 */
[----:B------:R-:W-:Y:S02]  /*2340*/  UMOV UR17, 0x40000040 ;  /* 0x4000004000117882 */ /* 0x000fe40000000000 */
[----:B------:R-:W-:Y:S01]  /*2350*/  QGMMA.64x64x32.F32.E5M2.E5M2 R24, gdesc[UR16], R24 ;  /* 0x00e00000101879f3 */ /* 0x000fe20008703818 */
[----:B------:R-:W-:Y:S02]  /*2360*/  UIADD3 UR16, UR8, 0x6, URZ ;  /* 0x0000000608107890 */ /* 0x000fe4000fffe03f */
[----:B------:R-:W-:Y:S02]  /*2370*/  UIADD3 UR18, UR7, 0x6, URZ ;  /* 0x0000000607127890 */ /* 0x000fe4000fffe03f */
[----:B------:R-:W-:Y:S01]  /*2380*/  UIADD3 UR8, UR8, 0x406, URZ ;  /* 0x0000040608087890 */ /* 0x000fe2000fffe03f */
[----:B------:R-:W-:Y:S01]  /*2390*/  UMOV UR17, 0x40000040 ;  /* 0x4000004000117882 */ /* 0x000fe20000000000 */
[----:B------:R-:W-:Y:S01]  /*23a0*/  UMOV UR19, 0x40000040 ;  /* 0x4000004000137882 */ /* 0x000fe20000000000 */
[----:B------:R-:W-:-:S06]  /*23b0*/  USEL UR7, URZ, 0x1, UP0 ;  /* 0x000000013f077887 */ /* 0x000fcc0008000000 */
[----:B------:R-:W-:Y:S01]  /*23c0*/  ISETP.NE.AND P0, PT, RZ, UR7, PT ;  /* 0x00000007ff007c0c */ /* 0x000fe2000bf05270 */
[----:B------:R-:W-:Y:S01]  /*23d0*/  QGMMA.64x64x32.F32.E5M2.E5M2 R56, gdesc[UR16], R56 ;  /* 0x00e00000103879f3 */ /* 0x000fe20008703838 */
[----:B------:R-:W-:Y:S01]  /*23e0*/  UMOV UR16, UR8 ;  /* 0x0000000800107c82 */ /* 0x000fe20008000000 */
[----:B------:R-:W-:Y:S02]  /*23f0*/  UMOV UR17, 0x40000040 ;  /* 0x4000004000117882 */ /* 0x000fe40000000000 */
[----:B------:R-:W-:Y:S03]  /*2400*/  QGMMA.64x64x32.F32.E5M2.E5M2 R24, gdesc[UR16], R24, gsb0 ;  /* 0x00e00000101879f3 */ /* 0x000fe60008003818 */
[----:B------:R-:W-:-:S05]  /*2410*/  WARPGROUP.DEPBAR.LE gsb0, 0x1 ;  /* 0x00008000000079c5 */ /* 0x000fca0000010100 */
[----:B------:R-:W-:Y:S05]  /*2420*/  @!P0 BRA `(.L_x_24) ;  /* 0x0000000400088947 */ /* 0x000fea0003800000 */
[----:B------:R-:W-:Y:S02]  /*2430*/  WARPGROUP.DEPBAR.LE gsb0, 0x0 ;  /* 0x00008000000079c5 */ /* 0x000fe40000010000 */
[----:B------:R-:W-:-:S01]  /*2440*/  FADD R145, R56, R145 ;  /* 0x0000009138917221 */ /* 0x000fc20000000000 */
[----:B------:R-:W-:Y:S01]  /*2450*/  FADD R140, R57, R140 ;  /* 0x0000008c398c7221 */ /* 0x000fe20000000000 */
        /* <DEDUP_REMOVED lines=62> */
[----:B------:R-:W-:-:S06]  /*2840*/  UMOV UR6, URZ ;  /* 0x0000003f00067c82 */ /* 0x000fcc0008000000 */
.L_x_24:
[----:B------:R-:W-:Y:S05]  /*2850*/  @!P1 BRA `(.L_x_25) ;  /* 0x0000000000049947 */ /* 0x000fea0003800000 */
[----:B------:R-:W-:Y:S01]  /*2860*/  BPT.TRAP 0x1 ;  /* 0x000000040000795c */ /* 0x000fe20000300000 */
.L_x_25:
[----:B------:R-:W-:Y:S01]  /*2870*/  ULEA UR8, UR13, UR10, 0x3 ;  /* 0x0000000a0d087291 */ /* 0x000fe2000f8e183f */
[----:B------:R-:W-:-:S03]  /*2880*/  ISETP.GT.U32.AND P0, PT, R4, 0x1, PT ;  /* 0x000000010400780c */ /* 0x000fc60003f04070 */
[----:B------:R-:W-:-:S04]  /*2890*/  UIADD3 UR8, UR8, 0x38, URZ ;  /* 0x0000003808087890 */ /* 0x000fc8000fffe03f */
[----:B------:R-:W-:-:S09]  /*28a0*/  UPRMT UR8, URZ, 0x654, UR8 ;  /* 0x000006543f087896 */ /* 0x000fd20008000008 */
[----:B------:R-:W-:Y:S01]  /*28b0*/  SYNCS.ARRIVE.TRANS64.RED.A1T0 RZ, [UR8], RZ ;  /* 0x000000ffffff79a7 */ /* 0x000fe20008100408 */
[----:B------:R-:W-:Y:S05]  /*28c0*/  @P0 BRA `(.L_x_26) ;  /* 0x0000000000040947 */ /* 0x000fea0003800000 */
[----:B------:R-:W-:Y:S01]  /*28d0*/  BPT.TRAP 0x1 ;  /* 0x000000040000795c */ /* 0x000fe20000300000 */
.L_x_26:
[----:B------:R-:W-:Y:S01]  /*28e0*/  UIADD3 UR12, UR12, 0x1, URZ ;  /* 0x000000010c0c7890 */ /* 0x000fe2000fffe03f */
[C---:B------:R-:W-:Y:S01]  /*28f0*/  ISETP.GT.AND P0, PT, R10.reuse, 0x1, PT ;  /* 0x000000010a00780c */ /* 0x040fe20003f04270 */
[----:B------:R-:W-:Y:S01]  /*2900*/  UIADD3 UR13, UR13, 0x1, URZ ;  /* 0x000000010d0d7890 */ /* 0x000fe2000fffe03f */
[----:B------:R-:W-:Y:S01]  /*2910*/  VIADD R10, R10, 0xffffffff ;  /* 0xffffffff0a0a7836 */ /* 0x000fe20000000000 */
[----:B------:R-:W-:Y:S02]  /*2920*/  UISETP.NE.AND UP0, UPT, UR12, 0x7, UPT ;  /* 0x000000070c00788c */ /* 0x000fe4000bf05270 */
[----:B------:R-:W-:Y:S02]  /*2930*/  UISETP.NE.AND UP1, UPT, UR13, 0x7, UPT ;  /* 0x000000070d00788c */ /* 0x000fe4000bf25270 */
[----:B------:R-:W-:Y:S02]  /*2940*/  USEL UR8, URZ, 0x1, UP0 ;  /* 0x000000013f087887 */ /* 0x000fe40008000000 */
[----:B------:R-:W-:-:S02]  /*2950*/  USEL UR12, UR12, URZ, UP0 ;  /* 0x0000003f0c0c7287 */ /* 0x000fc40008000000 */
[----:B------:R-:W-:Y:S02]  /*2960*/  USEL UR13, UR13, URZ, UP1 ;  /* 0x0000003f0d0d7287 */ /* 0x000fe40008800000 */
[----:B------:R-:W-:Y:S01]  /*2970*/  LOP3.LUT R13, R13, UR8, RZ, 0x3c, !PT ;  /* 0x000000080d0d7c12 */ /* 0x000fe2000f8e3cff */
[----:B------:R-:W-:Y:S01]  /*2980*/  UMOV UR8, 0x1 ;  /* 0x0000000100087882 */ /* 0x000fe20000000000 */
[----:B------:R-:W-:Y:S08]  /*2990*/  @P0 BRA `(.L_x_27) ;  /* 0xfffffff400980947 */ /* 0x000ff0000383ffff */
.L_x_19:
[----:B------:R-:W-:Y:S01]  /*29a0*/  UISETP.NE.AND UP0, UPT, UR6, URZ, UPT ;  /* 0x0000003f0600728c */ /* 0x000fe2000bf05270 */
[----:B01----:R-:W0:Y:S03]  /*29b0*/  LDC R10, c[0x0][0x28c] ;  /* 0x0000a300ff0a7b82 */ /* 0x003e260000000800 */
[----:B------:R-:W-:-:S06]  /*29c0*/  USEL UR6, URZ, 0x1, !UP0 ;  /* 0x000000013f067887 */ /* 0x000fcc000c000000 */
[----:B------:R-:W-:Y:S02]  /*29d0*/  ISETP.NE.AND P0, PT, RZ, UR6, PT ;  /* 0x00000006ff007c0c */ /* 0x000fe4000bf05270 */
[----:B0-----:R-:W-:-:S11]  /*29e0*/  ISETP.GE.AND P1, PT, R10, 0x1, PT ;  /* 0x000000010a00780c */ /* 0x001fd60003f26270 */
[----:B------:R-:W-:Y:S05]  /*29f0*/  @!P0 BRA `(.L_x_28) ;  /* 0x0000000400048947 */ /* 0x000fea0003800000 */
[----:B------:R-:W-:Y:S02]  /*2a00*/  WARPGROUP.DEPBAR.LE gsb0, 0x0 ;  /* 0x00008000000079c5 */ /* 0x000fe40000010000 */
[----:B------:R-:W-:Y:S01]  /*2a10*/  FADD R145, R56, R145 ;  /* 0x0000009138917221 */ /* 0x000fe20000000000 */
        /* <DEDUP_REMOVED lines=62> */
[----:B------:R-:W-:-:S07]  /*2e00*/  FADD R18, R18, R55 ;  /* 0x0000003712127221 */ /* 0x000fce0000000000 */
.L_x_28:
[----:B------:R-:W-:Y:S02]  /*2e10*/  WARPGROUP.DEPBAR.LE gsb0, 0x0 ;  /* 0x00008000000079c5 */ /* 0x000fe40000010000 */
[----:B------:R-:W-:Y:S05]  /*2e20*/  @!P1 BRA `(.L_x_29) ;  /* 0x0000000000489947 */ /* 0x000fea0003800000 */
[----:B------:R-:W-:-:S13]  /*2e30*/  ISETP.NE.AND P0, PT, R142, 0x3, PT ;  /* 0x000000038e00780c */ /* 0x000fda0003f05270 */
[----:B------:R-:W-:Y:S05]  /*2e40*/  @!P0 BRA `(.L_x_30) ;  /* 0x0000000000048947 */ /* 0x000fea0003800000 */
[----:B------:R-:W-:Y:S01]  /*2e50*/  BPT.TRAP 0x1 ;  /* 0x000000040000795c */ /* 0x000fe20000300000 */
.L_x_30:
[----:B------:R-:W-:Y:S01]  /*2e60*/  UISETP.LT.AND UP0, UPT, UR9, 0x1, UPT ;  /* 0x000000010900788c */ /* 0x000fe2000bf01270 */
[----:B------:R-:W-:-:S03]  /*2e70*/  ISETP.GT.U32.AND P0, PT, R4, 0x1, PT ;  /* 0x000000010400780c */ /* 0x000fc60003f04070 */
[----:B------:R-:W-:-:S04]  /*2e80*/  USEL UR8, UR9, 0x1, UP0 ;  /* 0x0000000109087887 */ /* 0x000fc80008000000 */
[----:B------:R-:W-:-:S04]  /*2e90*/  UIADD3 UR8, UR5, UR9, -UR8 ;  /* 0x0000000905087290 */ /* 0x000fc8000fffe808 */
[----:B------:R-:W-:-:S04]  /*2ea0*/  UIMAD.WIDE.U32 UR6, UR8, 0x24924925, URZ ;  /* 0x24924925080678a5 */ /* 0x000fc8000f8e003f */
[----:B------:R-:W-:-:S04]  /*2eb0*/  UIADD3 UR6, UR8, -UR7, URZ ;  /* 0x8000000708067290 */ /* 0x000fc8000fffe03f */
[----:B------:R-:W-:-:S04]  /*2ec0*/  ULEA.HI UR6, UR6, UR7, URZ, 0x1f ;  /* 0x0000000706067291 */ /* 0x000fc8000f8ff83f */
[----:B------:R-:W-:-:S04]  /*2ed0*/  USHF.R.U32.HI UR6, URZ, 0x2, UR6 ;  /* 0x000000023f067899 */ /* 0x000fc80008011606 */
[----:B------:R-:W-:-:S04]  /*2ee0*/  UIMAD UR6, UR6, -0x7, UR8 ;  /* 0xfffffff9060678a4 */ /* 0x000fc8000f8e0208 */
[----:B------:R-:W-:-:S04]  /*2ef0*/  ULEA UR6, UR6, UR10, 0x3 ;  /* 0x0000000a06067291 */ /* 0x000fc8000f8e183f */
[----:B------:R-:W-:-:S04]  /*2f00*/  UIADD3 UR6, UR6, 0x38, URZ ;  /* 0x0000003806067890 */ /* 0x000fc8000fffe03f */
[----:B------:R-:W-:-:S09]  /*2f10*/  UPRMT UR6, URZ, 0x654, UR6 ;  /* 0x000006543f067896 */ /* 0x000fd20008000006 */
[----:B------:R-:W-:Y:S01]  /*2f20*/  SYNCS.ARRIVE.TRANS64.RED.A1T0 RZ, [UR6], RZ ;  /* 0x000000ffffff79a7 */ /* 0x000fe20008100406 */
[----:B------:R-:W-:Y:S05]  /*2f30*/  @P0 BRA `(.L_x_29) ;  /* 0x0000000000040947 */ /* 0x000fea0003800000 */
[----:B------:R-:W-:Y:S01]  /*2f40*/  BPT.TRAP 0x1 ;  /* 0x000000040000795c */ /* 0x000fe20000300000 */
.L_x_29:
[----:B------:R-:W0:Y:S01]  /*2f50*/  LDC R14, c[0x0][0x288] ;  /* 0x0000a200ff0e7b82 */ /* 0x000e220000000800 */
[--C-:B------:R-:W-:Y:S01]  /*2f60*/  SHF.R.U32.HI R10, RZ, 0x2, R0.reuse ;  /* 0x00000002ff0a7819 */ /* 0x100fe20000011600 */
[----:B------:R-:W-:Y:S01]  /*2f70*/  UIADD3 UR8, UR9, UR5, URZ ;  /* 0x0000000509087290 */ /* 0x000fe2000fffe03f */
[----:B------:R-:W-:Y:S01]  /*2f80*/  LOP3.LUT R12, R0, 0x60, RZ, 0xc0, !PT ;  /* 0x00000060000c7812 */ /* 0x000fe200078ec0ff */
[----:B------:R-:W-:Y:S01]  /*2f90*/  IMAD.SHL.U32 R33, R7, 0x40, RZ ;  /* 0x0000004007217824 */ /* 0x000fe200078e00ff */
[----:B------:R-:W-:Y:S01]  /*2fa0*/  SHF.R.U32.HI R13, RZ, 0x7, R0 ;  /* 0x00000007ff0d7819 */ /* 0x000fe20000011600 */
[----:B------:R-:W-:Y:S01]  /*2fb0*/  UISETP.GT.U32.AND UP0, UPT, UR8, 0x6, UPT ;  /* 0x000000060800788c */ /* 0x000fe2000bf04070 */
[----:B------:R-:W-:Y:S01]  /*2fc0*/  LOP3.LUT R11, R10, 0x7, RZ, 0xc0, !PT ;  /* 0x000000070a0b7812 */ /* 0x000fe200078ec0ff */
[----:B------:R-:W-:Y:S01]  /*2fd0*/  UIMAD.WIDE.U32 UR6, UR8, 0x24924925, URZ ;  /* 0x24924925080678a5 */ /* 0x000fe2000f8e003f */
[----:B------:R-:W-:Y:S01]  /*2fe0*/  SHF.R.U32.HI R12, RZ, 0x1, R12 ;  /* 0x00000001ff0c7819 */ /* 0x000fe2000001160c */
[----:B------:R-:W-:Y:S01]  /*2ff0*/  IMAD.SHL.U32 R34, R6, 0x100, RZ ;  /* 0x0000010006227824 */ /* 0x000fe200078e00ff */
[----:B------:R-:W-:Y:S01]  /*3000*/  LOP3.LUT R10, R13, 0x1, RZ, 0xc0, !PT ;  /* 0x000000010d0a7812 */ /* 0x000fe200078ec0ff */
[----:B------:R-:W-:Y:S01]  /*3010*/  IMAD.SHL.U32 R26, R0, 0x2, RZ ;  /* 0x00000002001a7824 */ /* 0x000fe200078e00ff */
[----:B------:R-:W-:Y:S01]  /*3020*/  IADD3 R13, RZ, -R12, -R11 ;  /* 0x8000000cff0d7210 */ /* 0x000fe20007ffe80b */
[----:B------:R-:W-:Y:S01]  /*3030*/  ULDC UR12, c[0x0][0x284] ;  /* 0x0000a100000c7ab9 */ /* 0x000fe20000000800 */
[----:B------:R-:W-:Y:S01]  /*3040*/  UISETP.LT.U32.AND UP0, UPT, UR9, 0x7, UP0 ;  /* 0x000000070900788c */ /* 0x000fe20008701070 */
[C---:B------:R-:W-:Y:S01]  /*3050*/  IMAD.SHL.U32 R24, R10.reuse, 0x40, RZ ;  /* 0x000000400a187824 */ /* 0x040fe200078e00ff */
[----:B------:R-:W-:Y:S01]  /*3060*/  UIADD3 UR5, UR8, -UR7, URZ ;  /* 0x8000000708057290 */ /* 0x000fe2000fffe03f */
[----:B------:R-:W-:Y:S01]  /*3070*/  IMAD R13, R10, -0x40, R13 ;  /* 0xffffffc00a0d7824 */ /* 0x000fe200078e020d */
[----:B------:R-:W-:Y:S01]  /*3080*/  UISETP.GE.U32.AND UP1, UPT, UR9, 0x7, UPT ;  /* 0x000000070900788c */ /* 0x000fe2000bf26070 */
[----:B------:R-:W-:Y:S01]  /*3090*/  LOP3.LUT R10, R0, 0x3, RZ, 0xc0, !PT ;  /* 0x00000003000a7812 */ /* 0x000fe200078ec0ff */
[----:B------:R-:W-:Y:S01]  /*30a0*/  USEL UR6, URZ, 0x1, !UP0 ;  /* 0x000000013f067887 */ /* 0x000fe2000c000000 */
[----:B------:R-:W-:Y:S01]  /*30b0*/  SHF.R.S32.HI R29, RZ, 0x1f, R5 ;  /* 0x0000001fff1d7819 */ /* 0x000fe20000011405 */
[----:B------:R-:W-:Y:S01]  /*30c0*/  ULEA.HI UR5, UR5, UR7, URZ, 0x1f ;  /* 0x0000000705057291 */ /* 0x000fe2000f8ff83f */
[C---:B0-----:R-:W-:Y:S01]  /*30d0*/  ISETP.GE.AND P0, PT, R33.reuse, R14, PT ;  /* 0x0000000e2100720c */ /* 0x041fe20003f06270 */
[----:B------:R-:W-:Y:S01]  /*30e0*/  ULDC.64 UR10, c[0x0][0x5d0] ;  /* 0x00017400000a7ab9 */ /* 0x000fe20000000a00 */
[----:B------:R-:W-:Y:S01]  /*30f0*/  LOP3.LUT R26, R33, 0x6, R26, 0xf8, !PT ;  /* 0x00000006211a7812 */ /* 0x000fe200078ef81a */
[----:B------:R-:W-:Y:S01]  /*3100*/  IMAD R10, R10, -0x2, R14 ;  /* 0xfffffffe0a0a7824 */ /* 0x000fe200078e020e */
[----:B------:R-:W-:Y:S01]  /*3110*/  ISETP.GE.OR P0, PT, R34, UR12, P0 ;  /* 0x0000000c22007c0c */ /* 0x000fe20008706670 */
[----:B------:R-:W-:Y:S01]  /*3120*/  IMAD R14, R29, UR10, RZ ;  /* 0x0000000a1d0e7c24 */ /* 0x000fe2000f8e02ff */
[----:B------:R-:W-:Y:S01]  /*3130*/  SHF.R.S32.HI R27, RZ, 0x1f, R26 ;  /* 0x0000001fff1b7819 */ /* 0x000fe2000001141a */
[----:B------:R-:W-:Y:S01]  /*3140*/  ULOP3.LUT UR4, UR4, UR6, URZ, 0x3c, !UPT ;  /* 0x0000000604047292 */ /* 0x000fe2000f8e3c3f */
[----:B------:R-:W-:Y:S01]  /*3150*/  LOP3.LUT R35, R24, 0x40, R11, 0xe2, !PT ;  /* 0x0000004018237812 */ /* 0x000fe200078ee20b */
[----:B------:R-:W-:Y:S01]  /*3160*/  USHF.R.U32.HI UR5, URZ, 0x2, UR5 ;  /* 0x000000023f057899 */ /* 0x000fe20008011605 */
[----:B------:R-:W-:Y:S01]  /*3170*/  IMAD.WIDE R24, R6, 0x100, RZ ;  /* 0x0000010006187825 */ /* 0x000fe200078e02ff */
[----:B------:R-:W-:-:S02]  /*3180*/  IADD3 R34, -R34, UR12, R13 ;  /* 0x0000000c22227c10 */ /* 0x000fc4000fffe10d */
[----:B------:R-:W-:Y:S01]  /*3190*/  @UP1 ULOP3.LUT UR4, UR4, 0x1, UR5, 0x78, !UPT ;  /* 0x0000000104041892 */ /* 0x000fe2000f8e7805 */
[C---:B------:R-:W-:Y:S01]  /*31a0*/  IMAD R11, R5.reuse, UR11, R14 ;  /* 0x0000000b050b7c24 */ /* 0x040fe2000f8e020e */
[----:B------:R-:W-:Y:S01]  /*31b0*/  UIMAD UR5, UR5, -0x7, UR8 ;  /* 0xfffffff9050578a4 */ /* 0x000fe2000f8e0208 */
[----:B------:R-:W-:Y:S01]  /*31c0*/  IMAD.WIDE.U32 R6, R5, UR10, R26 ;  /* 0x0000000a05067c25 */ /* 0x000fe2000f8e001a */
[----:B------:R-:W-:-:S03]  /*31d0*/  LOP3.LUT R35, R24, R35, R12, 0xfe, !PT ;  /* 0x0000002318237212 */ /* 0x000fc600078efe0c */
[----:B------:R-:W-:Y:S02]  /*31e0*/  IMAD.IADD R7, R7, 0x1, R11 ;  /* 0x0000000107077824 */ /* 0x000fe400078e020b */
[----:B------:R-:W-:Y:S02]  /*31f0*/  IMAD.IADD R33, R10, 0x1, -R33 ;  /* 0x000000010a217824 */ /* 0x000fe400078e0a21 */
[----:B------:R-:W-:Y:S01]  /*3200*/  IMAD.MOV.U32 R32, RZ, RZ, -0x1 ;  /* 0xffffffffff207424 */ /* 0x000fe200078e00ff */
[----:B------:R-:W-:Y:S06]  /*3210*/  @P0 BRA `(.L_x_31) ;  /* 0x0000004800040947 */ /* 0x000fec0003800000 */
[----:B------:R-:W0:Y:S01]  /*3220*/  LDC.64 R30, c[0x0][0x5c8] ;  /* 0x00017200ff1e7b82 */ /* 0x000e220000000a00 */
[----:B------:R-:W-:Y:S01]  /*3230*/  ULDC.64 UR6, c[0x0][0x5c0] ;  /* 0x0001700000067ab9 */ /* 0x000fe20000000a00 */
[----:B------:R-:W-:Y:S01]  /*3240*/  BSSY B0, `(.L_x_31) ;  /* 0x000047e000007945 */ /* 0x000fe20003800000 */
[-C--:B0-----:R-:W-:Y:S02]  /*3250*/  IMAD R10, R25, R30.reuse, RZ ;  /* 0x0000001e190a7224 */ /* 0x081fe400078e02ff */
[----:B------:R-:W-:-:S04]  /*3260*/  IMAD.WIDE.U32 R6, R35, R30, R6 ;  /* 0x0000001e23067225 */ /* 0x000fc800078e0006 */
[----:B------:R-:W-:Y:S01]  /*3270*/  IMAD R13, R35, R31, R10 ;  /* 0x0000001f230d7224 */ /* 0x000fe200078e020a */
[----:B------:R-:W-:Y:S01]  /*3280*/  IADD3 R14, P4, R6, UR6, RZ ;  /* 0x00000006060e7c10 */ /* 0x000fe2000ff9e0ff */
[C---:B------:R-:W-:Y:S01]  /*3290*/  IMAD.SHL.U32 R11, R30.reuse, 0x80, RZ ;  /* 0x000000801e0b7824 */ /* 0x040fe200078e00ff */
[C---:B------:R-:W-:Y:S01]  /*32a0*/  LEA R28, P2, R30.reuse, R6, 0x3 ;  /* 0x000000061e1c7211 */ /* 0x040fe200078418ff */
[----:B------:R-:W-:Y:S01]  /*32b0*/  IMAD.IADD R36, R7, 0x1, R13 ;  /* 0x0000000107247824 */ /* 0x000fe200078e020d */
[----:B------:R-:W-:Y:S02]  /*32c0*/  SHF.L.U64.HI R7, R30, 0x7, R31 ;  /* 0x000000071e077819 */ /* 0x000fe4000001021f */
[----:B------:R-:W-:Y:S02]  /*32d0*/  IADD3 R10, P1, P0, R6, UR6, R11 ;  /* 0x00000006060a7c10 */ /* 0x000fe4000f83e00b */
[----:B------:R-:W-:Y:S02]  /*32e0*/  IADD3.X R15, R36, UR7, RZ, P4, !PT ;  /* 0x00000007240f7c10 */ /* 0x000fe4000a7fe4ff */
[----:B---3-5:R-:W-:-:S02]  /*32f0*/  FSETP.NEU.AND P4, PT, R9, RZ, PT ;  /* 0x000000ff0900720b */ /* 0x028fc40003f8d000 */
[----:B------:R-:W-:Y:S02]  /*3300*/  LEA.HI.X R30, R30, R36, R31, 0x3, P2 ;  /* 0x000000241e1e7211 */ /* 0x000fe400010f1c1f */
[C---:B------:R-:W-:Y:S02]  /*3310*/  IADD3 R12, P2, R28.reuse, UR6, RZ ;  /* 0x000000061c0c7c10 */ /* 0x040fe4000ff5e0ff */
[----:B------:R-:W-:Y:S02]  /*3320*/  IADD3 R6, P5, P6, R28, UR6, R11 ;  /* 0x000000061c067c10 */ /* 0x000fe4000febe00b */
[--C-:B------:R-:W-:Y:S02]  /*3330*/  IADD3.X R11, R36, UR7, R7.reuse, P1, P0 ;  /* 0x00000007240b7c10 */ /* 0x100fe40008fe0407 */
[C---:B------:R-:W-:Y:S02]  /*3340*/  IADD3.X R13, R30.reuse, UR7, RZ, P2, !PT ;  /* 0x000000071e0d7c10 */ /* 0x040fe400097fe4ff */
[----:B------:R-:W-:Y:S01]  /*3350*/  IADD3.X R7, R30, UR7, R7, P5, P6 ;  /* 0x000000071e077c10 */ /* 0x000fe2000afec407 */
[----:B------:R-:W-:Y:S06]  /*3360*/  @!P4 BRA `(.L_x_32) ;  /* 0x00000034009cc947 */ /* 0x000fec0003800000 */
[----:B------:R-:W-:Y:S01]  /*3370*/  ULDC.64 UR6, c[0x0][0x5b8] ;  /* 0x00016e0000067ab9 */ /* 0x000fe20000000a00 */
[----:B------:R-:W-:Y:S01]  /*3380*/  ISETP.GE.AND P0, PT, R34, 0x1, PT ;  /* 0x000000012200780c */ /* 0x000fe20003f06270 */
[----:B------:R-:W-:Y:S01]  /*3390*/  IMAD R28, R29, UR6, RZ ;  /* 0x000000061d1c7c24 */ /* 0x000fe2000f8e02ff */
[----:B------:R-:W-:Y:S01]  /*33a0*/  ULDC.64 UR10, c[0x0][0x5a8] ;  /* 0x00016a00000a7ab9 */ /* 0x000fe20000000a00 */
[----:B------:R-:W-:Y:S01]  /*33b0*/  IMAD.WIDE.U32 R26, R5, UR6, R26 ;  /* 0x00000006051a7c25 */ /* 0x000fe2000f8e001a */
[----:B------:R-:W-:Y:S01]  /*33c0*/  ISETP.LT.OR P4, PT, R33, 0x1, !P0 ;  /* 0x000000012100780c */ /* 0x000fe20004781670 */
[----:B------:R-:W-:Y:S02]  /*33d0*/  BSSY B1, `(.L_x_33) ;  /* 0x000000c000017945 */ /* 0x000fe40003800000 */
[----:B------:R-:W-:Y:S01]  /*33e0*/  IMAD R5, R5, UR7, R28 ;  /* 0x0000000705057c24 */ /* 0x000fe2000f8e021c */
[----:B------:R-:W-:Y:S02]  /*33f0*/  ULDC.64 UR6, c[0x0][0x5b0] ;  /* 0x00016c0000067ab9 */ /* 0x000fe40000000a00 */
[----:B------:R-:W-:-:S02]  /*3400*/  IMAD R30, R25, UR6, RZ ;  /* 0x00000006191e7c24 */ /* 0x000fc4000f8e02ff */
[----:B------:R-:W-:Y:S02]  /*3410*/  IMAD.IADD R27, R27, 0x1, R5 ;  /* 0x000000011b1b7824 */ /* 0x000fe400078e0205 */
[C---:B------:R-:W-:Y:S02]  /*3420*/  IMAD R5, R35.reuse, UR7, R30 ;  /* 0x0000000723057c24 */ /* 0x040fe4000f8e021e */
[----:B------:R-:W-:-:S03]  /*3430*/  IMAD.WIDE.U32 R28, R35, UR6, R26 ;  /* 0x00000006231c7c25 */ /* 0x000fc6000f8e001a */
[----:B------:R-:W-:-:S04]  /*3440*/  IADD3 R28, P1, R28, UR10, RZ ;  /* 0x0000000a1c1c7c10 */ /* 0x000fc8000ff3e0ff */
[--C-:B------:R-:W-:Y:S02]  /*3450*/  IADD3.X R29, R29, UR11, R5.reuse, P1, !PT ;  /* 0x0000000b1d1d7c10 */ /* 0x100fe40008ffe405 */
[----:B------:R-:W-:Y:S01]  /*3460*/  PRMT R5, RZ, 0x7610, R5 ;  /* 0x00007610ff057816 */ /* 0x000fe20000000005 */
[----:B------:R-:W-:Y:S06]  /*3470*/  @P4 BRA `(.L_x_34) ;  /* 0x0000000000044947 */ /* 0x000fec0003800000 */
[----:B------:R0:W5:Y:S02]  /*3480*/  LDG.E.U8 R5, desc[UR20][R28.64] ;  /* 0x000000141c057981 */ /* 0x000164000c1e1100 */
.L_x_34:
[----:B------:R-:W-:Y:S05]  /*3490*/  BSYNC B1 ;  /* 0x0000000000017941 */ /* 0x000fea0003800000 */
.L_x_33:
[----:B-----5:R-:W-:Y:S01]  /*34a0*/  LOP3.LUT R5, R5, 0xff, RZ, 0xc0, !PT ;  /* 0x000000ff05057812 */ /* 0x020fe200078ec0ff */
[----:B------:R-:W-:Y:S01]  /*34b0*/  BSSY B1, `(.L_x_35) ;  /* 0x000000b000017945 */ /* 0x000fe20003800000 */
[----:B------:R-:W-:Y:S02]  /*34c0*/  ISETP.LT.OR P2, PT, R33, 0x2, !P0 ;  /* 0x000000022100780c */ /* 0x000fe40004741670 */
[----:B------:R-:W-:-:S05]  /*34d0*/  F2FP.F16.E5M2.UNPACK_B R5, R5 ;  /* 0x00000005ff05723e */ /* 0x000fca00020004ff */
[----:B------:R-:W-:Y:S01]  /*34e0*/  HADD2.F32 R30, -RZ, R5.H0_H0 ;  /* 0x20000005ff1e7230 */ /* 0x000fe20000004100 */
[----:B------:R-:W-:-:S04]  /*34f0*/  PRMT R5, RZ, 0x7610, R5 ;  /* 0x00007610ff057816 */ /* 0x000fc80000000005 */
[----:B------:R-:W-:-:S04]  /*3500*/  FMUL R30, R30, R9 ;  /* 0x000000091e1e7220 */ /* 0x000fc80000400000 */
[----:B--2---:R-:W-:-:S05]  /*3510*/  FFMA R30, R145, R8, R30 ;  /* 0x00000008911e7223 */ /* 0x004fca000000001e */
[----:B------:R-:W-:-:S05]  /*3520*/  F2FP.SATFINITE.E5M2.F32.PACK_AB_MERGE_C R31, RZ, R30, RZ ;  /* 0x0000001eff1f723e */ /* 0x000fca00048060ff */
[----:B------:R1:W-:Y:S01]  /*3530*/  @!P4 STG.E.U8 desc[UR20][R14.64], R31 ;  /* 0x0000001f0e00c986 */ /* 0x0003e2000c101114 */
[----:B------:R-:W-:Y:S05]  /*3540*/  @P2 BRA `(.L_x_36) ;  /* 0x0000000000042947 */ /* 0x000fea0003800000 */
[----:B------:R2:W5:Y:S02]  /*3550*/  LDG.E.U8 R5, desc[UR20][R28.64+0x1] ;  /* 0x000001141c057981 */ /* 0x000564000c1e1100 */
.L_x_36:
[----:B------:R-:W-:Y:S05]  /*3560*/  BSYNC B1 ;  /* 0x0000000000017941 */ /* 0x000fea0003800000 */
.L_x_35:
[----:B-----5:R-:W-:Y:S01]  /*3570*/  LOP3.LUT R5, R5, 0xff, RZ, 0xc0, !PT ;  /* 0x000000ff05057812 */ /* 0x020fe200078ec0ff */
[----:B------:R-:W-:Y:S01]  /*3580*/  BSSY B1, `(.L_x_37) ;  /* 0x0000013000017945 */ /* 0x000fe20003800000 */
[----:B------:R-:W-:Y:S02]  /*3590*/  IADD3 R37, P1, R35, 0x8, RZ ;  /* 0x0000000823257810 */ /* 0x000fe40007f3e0ff */
[----:B------:R-:W-:-:S03]  /*35a0*/  F2FP.F16.E5M2.UNPACK_B R5, R5 ;  /* 0x00000005ff05723e */ /* 0x000fc600020004ff */
[----:B-1----:R-:W-:Y:S01]  /*35b0*/  IMAD.X R31, RZ, RZ, R25, P1 ;  /* 0x000000ffff1f7224 */ /* 0x002fe200008e0619 */
[----:B------:R-:W-:Y:S01]  /*35c0*/  ISETP.GE.AND P1, PT, R34, 0x9, PT ;  /* 0x000000092200780c */ /* 0x000fe20003f26270 */
[----:B------:R-:W-:Y:S02]  /*35d0*/  HADD2.F32 R30, -RZ, R5.H0_H0 ;  /* 0x20000005ff1e7230 */ /* 0x000fe40000004100 */
[----:B------:R-:W-:Y:S01]  /*35e0*/  IMAD R36, R31, UR6, RZ ;  /* 0x000000061f247c24 */ /* 0x000fe2000f8e02ff */
[----:B------:R-:W-:Y:S02]  /*35f0*/  ISETP.LT.OR P5, PT, R33, 0x1, !P1 ;  /* 0x000000012100780c */ /* 0x000fe40004fa1670 */
[----:B------:R-:W-:Y:S01]  /*3600*/  FMUL R5, R30, R9 ;  /* 0x000000091e057220 */ /* 0x000fe20000400000 */
[----:B------:R-:W-:-:S04]  /*3610*/  IMAD.WIDE.U32 R30, R37, UR6, R26 ;  /* 0x00000006251e7c25 */ /* 0x000fc8000f8e001a */
[----:B------:R-:W-:Y:S01]  /*3620*/  FFMA R5, R140, R8, R5 ;  /* 0x000000088c057223 */ /* 0x000fe20000000005 */
[----:B------:R-:W-:Y:S01]  /*3630*/  IMAD R37, R37, UR7, R36 ;  /* 0x0000000725257c24 */ /* 0x000fe2000f8e0224 */
[----:B------:R-:W-:-:S03]  /*3640*/  IADD3 R30, P4, R30, UR10, RZ ;  /* 0x0000000a1e1e7c10 */ /* 0x000fc6000ff9e0ff */
[----:B------:R-:W-:Y:S02]  /*3650*/  F2FP.SATFINITE.E5M2.F32.PACK_AB_MERGE_C R39, RZ, R5, RZ ;  /* 0x00000005ff27723e */ /* 0x000fe400048060ff */
[----:B------:R-:W-:Y:S02]  /*3660*/  IADD3.X R31, R31, UR11, R37, P4, !PT ;  /* 0x0000000b1f1f7c10 */ /* 0x000fe4000a7fe425 */
[----:B------:R-:W-:Y:S01]  /*3670*/  PRMT R5, RZ, 0x7610, R5 ;  /* 0x00007610ff057816 */ /* 0x000fe20000000005 */
[----:B------:R1:W-:Y:S01]  /*3680*/  @!P2 STG.E.U8 desc[UR20][R14.64+0x1], R39 ;  /* 0x000001270e00a986 */ /* 0x0003e2000c101114 */
[----:B------:R-:W-:Y:S05]  /*3690*/  @P5 BRA `(.L_x_38) ;  /* 0x0000000000045947 */ /* 0x000fea0003800000 */
[----:B------:R3:W5:Y:S02]  /*36a0*/  LDG.E.U8 R5, desc[UR20][R30.64] ;  /* 0x000000141e057981 */ /* 0x000764000c1e1100 */
.L_x_38:
[----:B------:R-:W-:Y:S05]  /*36b0*/  BSYNC B1 ;  /* 0x0000000000017941 */ /* 0x000fea0003800000 */
.L_x_37:
[----:B-----5:R-:W-:Y:S01]  /*36c0*/  LOP3.LUT R5, R5, 0xff, RZ, 0xc0, !PT ;  /* 0x000000ff05057812 */ /* 0x020fe200078ec0ff */
[----:B------:R-:W-:Y:S01]  /*36d0*/  BSSY B1, `(.L_x_39) ;  /* 0x000000b000017945 */ /* 0x000fe20003800000 */
[----:B------:R-:W-:Y:S02]  /*36e0*/  ISETP.LT.OR P2, PT, R33, 0x2, !P1 ;  /* 0x000000022100780c */ /* 0x000fe40004f41670 */
[----:B------:R-:W-:-:S05]  /*36f0*/  F2FP.F16.E5M2.UNPACK_B R5, R5 ;  /* 0x00000005ff05723e */ /* 0x000fca00020004ff */
[----:B------:R-:W-:Y:S01]  /*3700*/  HADD2.F32 R36, -RZ, R5.H0_H0 ;  /* 0x20000005ff247230 */ /* 0x000fe20000004100 */
[----:B------:R-:W-:-:S04]  /*3710*/  PRMT R5, RZ, 0x7610, R5 ;  /* 0x00007610ff057816 */ /* 0x000fc80000000005 */
[----:B------:R-:W-:-:S04]  /*3720*/  FMUL R36, R36, R9 ;  /* 0x0000000924247220 */ /* 0x000fc80000400000 */
[----:B------:R-:W-:-:S05]  /*3730*/  FFMA R36, R143, R8, R36 ;  /* 0x000000088f247223 */ /* 0x000fca0000000024 */
[----:B------:R-:W-:-:S05]  /*3740*/  F2FP.SATFINITE.E5M2.F32.PACK_AB_MERGE_C R37, RZ, R36, RZ ;  /* 0x00000024ff25723e */ /* 0x000fca00048060ff */
[----:B------:R4:W-:Y:S01]  /*3750*/  @!P5 STG.E.U8 desc[UR20][R12.64], R37 ;  /* 0x000000250c00d986 */ /* 0x0009e2000c101114 */
[----:B------:R-:W-:Y:S05]  /*3760*/  @P2 BRA `(.L_x_40) ;  /* 0x0000000000042947 */ /* 0x000fea0003800000 */
[----:B------:R0:W5:Y:S02]  /*3770*/  LDG.E.U8 R5, desc[UR20][R30.64+0x1] ;  /* 0x000001141e057981 */ /* 0x000164000c1e1100 */
.L_x_40:
[----:B------:R-:W-:Y:S05]  /*3780*/  BSYNC B1 ;  /* 0x0000000000017941 */ /* 0x000fea0003800000 */
.L_x_39:
[----:B-----5:R-:W-:Y:S01]  /*3790*/  LOP3.LUT R5, R5, 0xff, RZ, 0xc0, !PT ;  /* 0x000000ff05057812 */ /* 0x020fe200078ec0ff */
[----:B------:R-:W-:Y:S01]  /*37a0*/  BSSY B1, `(.L_x_41) ;  /* 0x000000b000017945 */ /* 0x000fe20003800000 */
[----:B------:R-:W-:Y:S02]  /*37b0*/  ISETP.LT.OR P4, PT, R33, 0x9, !P0 ;  /* 0x000000092100780c */ /* 0x000fe40004781670 */
[----:B------:R-:W-:-:S05]  /*37c0*/  F2FP.F16.E5M2.UNPACK_B R5, R5 ;  /* 0x00000005ff05723e */ /* 0x000fca00020004ff */
[----:B------:R-:W-:-:S05]  /*37d0*/  HADD2.F32 R36, -RZ, R5.H0_H0 ;  /* 0x20000005ff247230 */ /* 0x000fca0000004100 */
[----:B------:R-:W-:-:S04]  /*37e0*/  FMUL R5, R36, R9 ;  /* 0x0000000924057220 */ /* 0x000fc80000400000 */
[----:B------:R-:W-:-:S05]  /*37f0*/  FFMA R5, R138, R8, R5 ;  /* 0x000000088a057223 */ /* 0x000fca0000000005 */
[----:B----4-:R-:W-:Y:S02]  /*3800*/  F2FP.SATFINITE.E5M2.F32.PACK_AB_MERGE_C R37, RZ, R5, RZ ;  /* 0x00000005ff25723e */ /* 0x010fe400048060ff */
[----:B------:R-:W-:-:S03]  /*3810*/  PRMT R5, RZ, 0x7610, R5 ;  /* 0x00007610ff057816 */ /* 0x000fc60000000005 */
[----:B------:R4:W-:Y:S01]  /*3820*/  @!P2 STG.E.U8 desc[UR20][R12.64+0x1], R37 ;  /* 0x000001250c00a986 */ /* 0x0009e2000c101114 */
[----:B------:R-:W-:Y:S05]  /*3830*/  @P4 BRA `(.L_x_42) ;  /* 0x0000000000044947 */ /* 0x000fea0003800000 */
[----:B------:R0:W5:Y:S02]  /*3840*/  LDG.E.U8 R5, desc[UR20][R28.64+0x8] ;  /* 0x000008141c057981 */ /* 0x000164000c1e1100 */
.L_x_42:
[----:B------:R-:W-:Y:S05]  /*3850*/  BSYNC B1 ;  /* 0x0000000000017941 */ /* 0x000fea0003800000 */
.L_x_41:
        /* <DEDUP_REMOVED lines=8> */
[----:B----4-:R-:W-:-:S05]  /*38e0*/  F2FP.SATFINITE.E5M2.F32.PACK_AB_MERGE_C R37, RZ, R36, RZ ;  /* 0x00000024ff25723e */ /* 0x010fca00048060ff */
[----:B------:R4:W-:Y:S01]  /*38f0*/  @!P4 STG.E.U8 desc[UR20][R14.64+0x8], R37 ;  /* 0x000008250e00c986 */ /* 0x0009e2000c101114 */
[----:B------:R-:W-:Y:S05]  /*3900*/  @P2 BRA `(.L_x_44) ;  /* 0x0000000000042947 */ /* 0x000fea0003800000 */
[----:B------:R0:W5:Y:S02]  /*3910*/  LDG.E.U8 R5, desc[UR20][R28.64+0x9] ;  /* 0x000009141c057981 */ /* 0x000164000c1e1100 */
.L_x_44:
[----:B------:R-:W-:Y:S05]  /*3920*/  BSYNC B1 ;  /* 0x0000000000017941 */ /* 0x000fea0003800000 */
.L_x_43:
        /* <DEDUP_REMOVED lines=12> */
.L_x_46:
[----:B------:R-:W-:Y:S05]  /*39f0*/  BSYNC B1 ;  /* 0x0000000000017941 */ /* 0x000fea0003800000 */
.L_x_45:
        /* <DEDUP_REMOVED lines=12> */
.L_x_48:
[----:B------:R-:W-:Y:S05]  /*3ac0*/  BSYNC B1 ;  /* 0x0000000000017941 */ /* 0x000fea0003800000 */
.L_x_47:
        /* <DEDUP_REMOVED lines=12> */
.L_x_50:
[----:B------:R-:W-:Y:S05]  /*3b90*/  BSYNC B1 ;  /* 0x0000000000017941 */ /* 0x000fea0003800000 */
.L_x_49:
        /* <DEDUP_REMOVED lines=12> */
.L_x_52:
[----:B------:R-:W-:Y:S05]  /*3c60*/  BSYNC B1 ;  /* 0x0000000000017941 */ /* 0x000fea0003800000 */
.L_x_51:
        /* <DEDUP_REMOVED lines=12> */
.L_x_54:
[----:B------:R-:W-:Y:S05]  /*3d30*/  BSYNC B1 ;  /* 0x0000000000017941 */ /* 0x000fea0003800000 */
.L_x_53:
        /* <DEDUP_REMOVED lines=12> */
.L_x_56:
[----:B------:R-:W-:Y:S05]  /*3e00*/  BSYNC B1 ;  /* 0x0000000000017941 */ /* 0x000fea0003800000 */
.L_x_55:
        /* <DEDUP_REMOVED lines=12> */
.L_x_58:
[----:B------:R-:W-:Y:S05]  /*3ed0*/  BSYNC B1 ;  /* 0x0000000000017941 */ /* 0x000fea0003800000 */
.L_x_57:
        /* <DEDUP_REMOVED lines=12> */
.L_x_60:
[----:B------:R-:W-:Y:S05]  /*3fa0*/  BSYNC B1 ;  /* 0x0000000000017941 */ /* 0x000fea0003800000 */
.L_x_59:
        /* <DEDUP_REMOVED lines=12> */
.L_x_62:
[----:B------:R-:W-:Y:S05]  /*4070*/  BSYNC B1 ;  /* 0x0000000000017941 */ /* 0x000fea0003800000 */
.L_x_61:
        /* <DEDUP_REMOVED lines=12> */
.L_x_64:
[----:B------:R-:W-:Y:S05]  /*4140*/  BSYNC B1 ;  /* 0x0000000000017941 */ /* 0x000fea0003800000 */
.L_x_63:
        /* <DEDUP_REMOVED lines=12> */
.L_x_66:
[----:B------:R-:W-:Y:S05]  /*4210*/  BSYNC B1 ;  /* 0x0000000000017941 */ /* 0x000fea0003800000 */
.L_x_65:
        /* <DEDUP_REMOVED lines=12> */
.L_x_68:
[----:B------:R-:W-:Y:S05]  /*42e0*/  BSYNC B1 ;  /* 0x0000000000017941 */ /* 0x000fea0003800000 */
.L_x_67:
        /* <DEDUP_REMOVED lines=12> */
.L_x_70:
[----:B------:R-:W-:Y:S05]  /*43b0*/  BSYNC B1 ;  /* 0x0000000000017941 */ /* 0x000fea0003800000 */
.L_x_69:
        /* <DEDUP_REMOVED lines=12> */
.L_x_72:
[----:B------:R-:W-:Y:S05]  /*4480*/  BSYNC B1 ;  /* 0x0000000000017941 */ /* 0x000fea0003800000 */
.L_x_71:
        /* <DEDUP_REMOVED lines=12> */
.L_x_74:
[----:B------:R-:W-:Y:S05]  /*4550*/  BSYNC B1 ;  /* 0x0000000000017941 */ /* 0x000fea0003800000 */
.L_x_73:
        /* <DEDUP_REMOVED lines=12> */
.L_x_76:
[----:B------:R-:W-:Y:S05]  /*4620*/  BSYNC B1 ;  /* 0x0000000000017941 */ /* 0x000fea0003800000 */
.L_x_75:
        /* <DEDUP_REMOVED lines=12> */
.L_x_78:
[----:B------:R-:W-:Y:S05]  /*46f0*/  BSYNC B1 ;  /* 0x0000000000017941 */ /* 0x000fea0003800000 */
.L_x_77:
        /* <DEDUP_REMOVED lines=12> */
.L_x_80:
[----:B------:R-:W-:Y:S05]  /*47c0*/  BSYNC B1 ;  /* 0x0000000000017941 */ /* 0x000fea0003800000 */
.L_x_79:
        /* <DEDUP_REMOVED lines=12> */
.L_x_82:
[----:B------:R-:W-:Y:S05]  /*4890*/  BSYNC B1 ;  /* 0x0000000000017941 */ /* 0x000fea0003800000 */
.L_x_81:
        /* <DEDUP_REMOVED lines=12> */
.L_x_84:
[----:B------:R-:W-:Y:S05]  /*4960*/  BSYNC B1 ;  /* 0x0000000000017941 */ /* 0x000fea0003800000 */
.L_x_83:
        /* <DEDUP_REMOVED lines=12> */
.L_x_86:
[----:B------:R-:W-:Y:S05]  /*4a30*/  BSYNC B1 ;  /* 0x0000000000017941 */ /* 0x000fea0003800000 */
.L_x_85:
        /* <DEDUP_REMOVED lines=12> */
.L_x_88:
[----:B------:R-:W-:Y:S05]  /*4b00*/  BSYNC B1 ;  /* 0x0000000000017941 */ /* 0x000fea0003800000 */
.L_x_87:
        /* <DEDUP_REMOVED lines=12> */
.L_x_90:
[----:B------:R-:W-:Y:S05]  /*4bd0*/  BSYNC B1 ;  /* 0x0000000000017941 */ /* 0x000fea0003800000 */
.L_x_89:
        /* <DEDUP_REMOVED lines=12> */
.L_x_92:
[----:B------:R-:W-:Y:S05]  /*4ca0*/  BSYNC B1 ;  /* 0x0000000000017941 */ /* 0x000fea0003800000 */
.L_x_91:
[----:B-----5:R-:W-:Y:S01]  /*4cb0*/  LOP3.LUT R5, R5, 0xff, RZ, 0xc0, !PT ;  /* 0x000000ff05057812 */ /* 0x020fe200078ec0ff */
[----:B------:R-:W-:Y:S01]  /*4cc0*/  BSSY B1, `(.L_x_93) ;  /* 0x000000b000017945 */ /* 0x000fe20003800000 */
[----:B------:R-:W-:Y:S02]  /*4cd0*/  ISETP.LT.OR P2, PT, R33, 0x39, !P1 ;  /* 0x000000392100780c */ /* 0x000fe40004f41670 */
[----:B------:R-:W-:-:S05]  /*4ce0*/  F2FP.F16.E5M2.UNPACK_B R5, R5 ;  /* 0x00000005ff05723e */ /* 0x000fca00020004ff */
[----:B0-2---:R-:W-:-:S05]  /*4cf0*/  HADD2.F32 R28, -RZ, R5.H0_H0 ;  /* 0x20000005ff1c7230 */ /* 0x005fca0000004100 */
[----:B------:R-:W-:-:S04]  /*4d00*/  FMUL R5, R28, R9 ;  /* 0x000000091c057220 */ /* 0x000fc80000400000 */
[----:B------:R-:W-:-:S05]  /*4d10*/  FFMA R5, R112, R8, R5 ;  /* 0x0000000870057223 */ /* 0x000fca0000000005 */
[----:B------:R-:W-:Y:S02]  /*4d20*/  F2FP.SATFINITE.E5M2.F32.PACK_AB_MERGE_C R29, RZ, R5, RZ ;  /* 0x00000005ff1d723e */ /* 0x000fe400048060ff */
[----:B------:R-:W-:-:S03]  /*4d30*/  PRMT R5, RZ, 0x7610, R5 ;  /* 0x00007610ff057816 */ /* 0x000fc60000000005 */
[----:B------:R0:W-:Y:S01]  /*4d40*/  @!P0 STG.E.U8 desc[UR20][R14.64+0x39], R29 ;  /* 0x0000391d0e008986 */ /* 0x0001e2000c101114 */
[----:B------:R-:W-:Y:S05]  /*4d50*/  @P2 BRA `(.L_x_94) ;  /* 0x0000000000042947 */ /* 0x000fea0003800000 */
[----:B------:R2:W5:Y:S02]  /*4d60*/  LDG.E.U8 R5, desc[UR20][R30.64+0x38] ;  /* 0x000038141e057981 */ /* 0x000564000c1e1100 */
.L_x_94:
[----:B------:R-:W-:Y:S05]  /*4d70*/  BSYNC B1 ;  /* 0x0000000000017941 */ /* 0x000fea0003800000 */
.L_x_93:
[----:B-----5:R-:W-:Y:S01]  /*4d80*/  LOP3.LUT R5, R5, 0xff, RZ, 0xc0, !PT ;  /* 0x000000ff05057812 */ /* 0x020fe200078ec0ff */
[----:B------:R-:W-:Y:S01]  /*4d90*/  BSSY B1, `(.L_x_95) ;  /* 0x000000b000017945 */ /* 0x000fe20003800000 */
[----:B------:R-:W-:Y:S02]  /*4da0*/  ISETP.LT.OR P1, PT, R33, 0x3a, !P1 ;  /* 0x0000003a2100780c */ /* 0x000fe40004f21670 */
[----:B------:R-:W-:-:S05]  /*4db0*/  F2FP.F16.E5M2.UNPACK_B R5, R5 ;  /* 0x00000005ff05723e */ /* 0x000fca00020004ff */
[----:B01--4-:R-:W-:Y:S01]  /*4dc0*/  HADD2.F32 R14, -RZ, R5.H0_H0 ;  /* 0x20000005ff0e7230 */ /* 0x013fe20000004100 */
[----:B------:R-:W-:-:S04]  /*4dd0*/  PRMT R5, RZ, 0x7610, R5 ;  /* 0x00007610ff057816 */ /* 0x000fc80000000005 */
[----:B------:R-:W-:-:S04]  /*4de0*/  FMUL R14, R14, R9 ;  /* 0x000000090e0e7220 */ /* 0x000fc80000400000 */
[----:B------:R-:W-:-:S05]  /*4df0*/  FFMA R14, R115, R8, R14 ;  /* 0x00000008730e7223 */ /* 0x000fca000000000e */
[----:B------:R-:W-:-:S05]  /*4e00*/  F2FP.SATFINITE.E5M2.F32.PACK_AB_MERGE_C R15, RZ, R14, RZ ;  /* 0x0000000eff0f723e */ /* 0x000fca00048060ff */
[----:B------:R0:W-:Y:S01]  /*4e10*/  @!P2 STG.E.U8 desc[UR20][R12.64+0x38], R15 ;  /* 0x0000380f0c00a986 */ /* 0x0001e2000c101114 */
[----:B------:R-:W-:Y:S05]  /*4e20*/  @P1 BRA `(.L_x_96) ;  /* 0x0000000000041947 */ /* 0x000fea0003800000 */
[----:B------:R1:W5:Y:S02]  /*4e30*/  LDG.E.U8 R5, desc[UR20][R30.64+0x39] ;  /* 0x000039141e057981 */ /* 0x000364000c1e1100 */
.L_x_96:
[----:B------:R-:W-:Y:S05]  /*4e40*/  BSYNC B1 ;  /* 0x0000000000017941 */ /* 0x000fea0003800000 */
.L_x_95:
[----:B-----5:R-:W-:Y:S01]  /*4e50*/  LOP3.LUT R5, R5, 0xff, RZ, 0xc0, !PT ;  /* 0x000000ff05057812 */ /* 0x020fe200078ec0ff */
[----:B------:R-:W-:Y:S01]  /*4e60*/  BSSY B1, `(.L_x_97) ;  /* 0x0000013000017945 */ /* 0x000fe20003800000 */
[----:B------:R-:W-:Y:S02]  /*4e70*/  IADD3 R29, P0, R35, 0x80, RZ ;  /* 0x00000080231d7810 */ /* 0x000fe40007f1e0ff */
[----:B------:R-:W-:-:S03]  /*4e80*/  F2FP.F16.E5M2.UNPACK_B R5, R5 ;  /* 0x00000005ff05723e */ /* 0x000fc600020004ff */
[----:B0-----:R-:W-:Y:S01]  /*4e90*/  IMAD.X R15, RZ, RZ, R25, P0 ;  /* 0x000000ffff0f7224 */ /* 0x001fe200000e0619 */
        /* <DEDUP_REMOVED lines=9> */
[----:B-123--:R-:W-:Y:S02]  /*4f30*/  F2FP.SATFINITE.E5M2.F32.PACK_AB_MERGE_C R31, RZ, R5, RZ ;  /* 0x00000005ff1f723e */ /* 0x00efe400048060ff */
[----:B------:R-:W-:Y:S02]  /*4f40*/  IADD3.X R15, R15, UR11, R29, P2, !PT ;  /* 0x0000000b0f0f7c10 */ /* 0x000fe400097fe41d */
[----:B------:R-:W-:Y:S01]  /*4f50*/  PRMT R5, RZ, 0x7610, R5 ;  /* 0x00007610ff057816 */ /* 0x000fe20000000005 */
[----:B------:R0:W-:Y:S01]  /*4f60*/  @!P1 STG.E.U8 desc[UR20][R12.64+0x39], R31 ;  /* 0x0000391f0c009986 */ /* 0x0001e2000c101114 */
[----:B------:R-:W-:Y:S05]  /*4f70*/  @P4 BRA `(.L_x_98) ;  /* 0x0000000000044947 */ /* 0x000fea0003800000 */
[----:B------:R1:W5:Y:S02]  /*4f80*/  LDG.E.U8 R5, desc[UR20][R14.64] ;  /* 0x000000140e057981 */ /* 0x000364000c1e1100 */
.L_x_98:
[----:B------:R-:W-:Y:S05]  /*4f90*/  BSYNC B1 ;  /* 0x0000000000017941 */ /* 0x000fea0003800000 */
.L_x_97:
[----:B-----5:R-:W-:Y:S01]  /*4fa0*/  LOP3.LUT R5, R5, 0xff, RZ, 0xc0, !PT ;  /* 0x000000ff05057812 */ /* 0x020fe200078ec0ff */
[----:B------:R-:W-:Y:S01]  /*4fb0*/  BSSY B1, `(.L_x_99) ;  /* 0x000000b000017945 */ /* 0x000fe20003800000 */
[----:B------:R-:W-:Y:S02]  /*4fc0*/  ISETP.LT.OR P2, PT, R33, 0x2, !P0 ;  /* 0x000000022100780c */ /* 0x000fe40004741670 */
[----:B------:R-:W-:-:S05]  /*4fd0*/  F2FP.F16.E5M2.UNPACK_B R5, R5 ;  /* 0x00000005ff05723e */ /* 0x000fca00020004ff */
[----:B0-----:R-:W-:Y:S01]  /*4fe0*/  HADD2.F32 R12, -RZ, R5.H0_H0 ;  /* 0x20000005ff0c7230 */ /* 0x001fe20000004100 */
[----:B------:R-:W-:-:S04]  /*4ff0*/  PRMT R5, RZ, 0x7610, R5 ;  /* 0x00007610ff057816 */ /* 0x000fc80000000005 */
[----:B------:R-:W-:-:S04]  /*5000*/  FMUL R12, R12, R9 ;  /* 0x000000090c0c7220 */ /* 0x000fc80000400000 */
[----:B------:R-:W-:-:S05]  /*5010*/  FFMA R12, R113, R8, R12 ;  /* 0x00000008710c7223 */ /* 0x000fca000000000c */
[----:B------:R-:W-:-:S05]  /*5020*/  F2FP.SATFINITE.E5M2.F32.PACK_AB_MERGE_C R13, RZ, R12, RZ ;  /* 0x0000000cff0d723e */ /* 0x000fca00048060ff */
[----:B------:R0:W-:Y:S01]  /*5030*/  @!P4 STG.E.U8 desc[UR20][R10.64], R13 ;  /* 0x0000000d0a00c986 */ /* 0x0001e2000c101114 */
[----:B------:R-:W-:Y:S05]  /*5040*/  @P2 BRA `(.L_x_100) ;  /* 0x0000000000042947 */ /* 0x000fea0003800000 */
[----:B------:R2:W5:Y:S02]  /*5050*/  LDG.E.U8 R5, desc[UR20][R14.64+0x1] ;  /* 0x000001140e057981 */ /* 0x000564000c1e1100 */
.L_x_100:
[----:B------:R-:W-:Y:S05]  /*5060*/  BSYNC B1 ;  /* 0x0000000000017941 */ /* 0x000fea0003800000 */
.L_x_99:
[----:B-----5:R-:W-:Y:S01]  /*5070*/  LOP3.LUT R5, R5, 0xff, RZ, 0xc0, !PT ;  /* 0x000000ff05057812 */ /* 0x020fe200078ec0ff */
[----:B------:R-:W-:Y:S01]  /*5080*/  BSSY B1, `(.L_x_101) ;  /* 0x0000013000017945 */ /* 0x000fe20003800000 */
[----:B------:R-:W-:Y:S02]  /*5090*/  IADD3 R35, P1, R35, 0x88, RZ ;  /* 0x0000008823237810 */ /* 0x000fe40007f3e0ff */
[----:B------:R-:W-:-:S03]  /*50a0*/  F2FP.F16.E5M2.UNPACK_B R5, R5 ;  /* 0x00000005ff05723e */ /* 0x000fc600020004ff */
[----:B------:R-:W-:Y:S01]  /*50b0*/  IMAD.X R24, RZ, RZ, R25, P1 ;  /* 0x000000ffff187224 */ /* 0x000fe200008e0619 */
[----:B------:R-:W-:Y:S01]  /*50c0*/  ISETP.GE.AND P1, PT, R34, 0x89, PT ;  /* 0x000000892200780c */ /* 0x000fe20003f26270 */
[----:B------:R-:W-:Y:S02]  /*50d0*/  HADD2.F32 R12, -RZ, R5.H0_H0 ;  /* 0x20000005ff0c7230 */ /* 0x000fe40000004100 */
[----:B------:R-:W-:Y:S01]  /*50e0*/  IMAD R24, R24, UR6, RZ ;  /* 0x0000000618187c24 */ /* 0x000fe2000f8e02ff */
[----:B------:R-:W-:Y:S01]  /*50f0*/  ISETP.LT.OR P5, PT, R33, 0x1, !P1 ;  /* 0x000000012100780c */ /* 0x000fe20004fa1670 */
[----:B------:R-:W-:-:S04]  /*5100*/  IMAD.WIDE.U32 R26, R35, UR6, R26 ;  /* 0x00000006231a7c25 */ /* 0x000fc8000f8e001a */
[----:B------:R-:W-:Y:S01]  /*5110*/  FMUL R5, R12, R9 ;  /* 0x000000090c057220 */ /* 0x000fe20000400000 */
[----:B------:R-:W-:-:S03]  /*5120*/  IMAD R35, R35, UR7, R24 ;  /* 0x0000000723237c24 */ /* 0x000fc6000f8e0218 */
[----:B------:R-:W-:Y:S01]  /*5130*/  FFMA R5, R108, R8, R5 ;  /* 0x000000086c057223 */ /* 0x000fe20000000005 */
[----:B------:R-:W-:-:S04]  /*5140*/  IADD3 R12, P4, R26, UR10, RZ ;  /* 0x0000000a1a0c7c10 */ /* 0x000fc8000ff9e0ff */
[----:B------:R-:W-:Y:S02]  /*5150*/  F2FP.SATFINITE.E5M2.F32.PACK_AB_MERGE_C R25, RZ, R5, RZ ;  /* 0x00000005ff19723e */ /* 0x000fe400048060ff */
[----:B0-----:R-:W-:Y:S02]  /*5160*/  IADD3.X R13, R27, UR11, R35, P4, !PT ;  /* 0x0000000b1b0d7c10 */ /* 0x001fe4000a7fe423 */
[----:B------:R-:W-:Y:S01]  /*5170*/  PRMT R5, RZ, 0x7610, R5 ;  /* 0x00007610ff057816 */ /* 0x000fe20000000005 */
[----:B------:R0:W-:Y:S01]  /*5180*/  @!P2 STG.E.U8 desc[UR20][R10.64+0x1], R25 ;  /* 0x000001190a00a986 */ /* 0x0001e2000c101114 */
[----:B------:R-:W-:Y:S05]  /*5190*/  @P5 BRA `(.L_x_102) ;  /* 0x0000000000045947 */ /* 0x000fea0003800000 */
[----:B------:R3:W5:Y:S02]  /*51a0*/  LDG.E.U8 R5, desc[UR20][R12.64] ;  /* 0x000000140c057981 */ /* 0x000764000c1e1100 */
.L_x_102:
[----:B------:R-:W-:Y:S05]  /*51b0*/  BSYNC B1 ;  /* 0x0000000000017941 */ /* 0x000fea0003800000 */
.L_x_101:
        /* <DEDUP_REMOVED lines=8> */
[----:B0-----:R-:W-:-:S05]  /*5240*/  F2FP.SATFINITE.E5M2.F32.PACK_AB_MERGE_C R25, RZ, R24, RZ ;  /* 0x00000018ff19723e */ /* 0x001fca00048060ff */
[----:B------:R0:W-:Y:S01]  /*5250*/  @!P5 STG.E.U8 desc[UR20][R6.64], R25 ;  /* 0x000000190600d986 */ /* 0x0001e2000c101114 */
[----:B------:R-:W-:Y:S05]  /*5260*/  @P2 BRA `(.L_x_104) ;  /* 0x0000000000042947 */ /* 0x000fea0003800000 */
[----:B------:R4:W5:Y:S02]  /*5270*/  LDG.E.U8 R5, desc[UR20][R12.64+0x1] ;  /* 0x000001140c057981 */ /* 0x000964000c1e1100 */
.L_x_104:
[----:B------:R-:W-:Y:S05]  /*5280*/  BSYNC B1 ;  /* 0x0000000000017941 */ /* 0x000fea0003800000 */
.L_x_103:
[----:B-----5:R-:W-:Y:S01]  /*5290*/  LOP3.LUT R5, R5, 0xff, RZ, 0xc0, !PT ;  /* 0x000000ff05057812 */ /* 0x020fe200078ec0ff */
[----:B------:R-:W-:Y:S01]  /*52a0*/  BSSY B1, `(.L_x_105) ;  /* 0x000000b000017945 */ /* 0x000fe20003800000 */
[----:B------:R-:W-:Y:S02]  /*52b0*/  ISETP.LT.OR P4, PT, R33, 0x9, !P0 ;  /* 0x000000092100780c */ /* 0x000fe40004781670 */
[----:B------:R-:W-:-:S05]  /*52c0*/  F2FP.F16.E5M2.UNPACK_B R5, R5 ;  /* 0x00000005ff05723e */ /* 0x000fca00020004ff */
[----:B------:R-:W-:-:S05]  /*52d0*/  HADD2.F32 R24, -RZ, R5.H0_H0 ;  /* 0x20000005ff187230 */ /* 0x000fca0000004100 */
[----:B------:R-:W-:-:S04]  /*52e0*/  FMUL R5, R24, R9 ;  /* 0x0000000918057220 */ /* 0x000fc80000400000 */
[----:B------:R-:W-:-:S05]  /*52f0*/  FFMA R5, R106, R8, R5 ;  /* 0x000000086a057223 */ /* 0x000fca0000000005 */
[----:B0-----:R-:W-:Y:S02]  /*5300*/  F2FP.SATFINITE.E5M2.F32.PACK_AB_MERGE_C R25, RZ, R5, RZ ;  /* 0x00000005ff19723e */ /* 0x001fe400048060ff */
[----:B------:R-:W-:-:S03]  /*5310*/  PRMT R5, RZ, 0x7610, R5 ;  /* 0x00007610ff057816 */ /* 0x000fc60000000005 */
[----:B------:R0:W-:Y:S01]  /*5320*/  @!P2 STG.E.U8 desc[UR20][R6.64+0x1], R25 ;  /* 0x000001190600a986 */ /* 0x0001e2000c101114 */
[----:B------:R-:W-:Y:S05]  /*5330*/  @P4 BRA `(.L_x_106) ;  /* 0x0000000000044947 */ /* 0x000fea0003800000 */
[----:B------:R0:W5:Y:S02]  /*5340*/  LDG.E.U8 R5, desc[UR20][R14.64+0x8] ;  /* 0x000008140e057981 */ /* 0x000164000c1e1100 */
.L_x_106:
[----:B------:R-:W-:Y:S05]  /*5350*/  BSYNC B1 ;  /* 0x0000000000017941 */ /* 0x000fea0003800000 */
.L_x_105:
        /* <DEDUP_REMOVED lines=12> */
.L_x_108:
[----:B------:R-:W-:Y:S05]  /*5420*/  BSYNC B1 ;  /* 0x0000000000017941 */ /* 0x000fea0003800000 */
.L_x_107:
        /* <DEDUP_REMOVED lines=12> */
.L_x_110:
[----:B------:R-:W-:Y:S05]  /*54f0*/  BSYNC B1 ;  /* 0x0000000000017941 */ /* 0x000fea0003800000 */
.L_x_109:
        /* <DEDUP_REMOVED lines=12> */
.L_x_112:
[----:B------:R-:W-:Y:S05]  /*55c0*/  BSYNC B1 ;  /* 0x0000000000017941 */ /* 0x000fea0003800000 */
.L_x_111:
        /* <DEDUP_REMOVED lines=12> */
.L_x_114:
[----:B------:R-:W-:Y:S05]  /*5690*/  BSYNC B1 ;  /* 0x0000000000017941 */ /* 0x000fea0003800000 */
.L_x_113:
        /* <DEDUP_REMOVED lines=12> */
.L_x_116:
[----:B------:R-:W-:Y:S05]  /*5760*/  BSYNC B1 ;  /* 0x0000000000017941 */ /* 0x000fea0003800000 */
.L_x_115:
        /* <DEDUP_REMOVED lines=12> */
.L_x_118:
[----:B------:R-:W-:Y:S05]  /*5830*/  BSYNC B1 ;  /* 0x0000000000017941 */ /* 0x000fea0003800000 */
.L_x_117:
        /* <DEDUP_REMOVED lines=12> */
.L_x_120:
[----:B------:R-:W-:Y:S05]  /*5900*/  BSYNC B1 ;  /* 0x0000000000017941 */ /* 0x000fea0003800000 */
.L_x_119:
        /* <DEDUP_REMOVED lines=12> */
.L_x_122:
[----:B------:R-:W-:Y:S05]  /*59d0*/  BSYNC B1 ;  /* 0x0000000000017941 */ /* 0x000fea0003800000 */
.L_x_121:
        /* <DEDUP_REMOVED lines=12> */
.L_x_124:
[----:B------:R-:W-:Y:S05]  /*5aa0*/  BSYNC B1 ;  /* 0x0000000000017941 */ /* 0x000fea0003800000 */
.L_x_123:
        /* <DEDUP_REMOVED lines=12> */
.L_x_126:
[----:B------:R-:W-:Y:S05]  /*5b70*/  BSYNC B1 ;  /* 0x0000000000017941 */ /* 0x000fea0003800000 */
.L_x_125:
        /* <DEDUP_REMOVED lines=12> */
.L_x_128:
[----:B------:R-:W-:Y:S05]  /*5c40*/  BSYNC B1 ;  /* 0x0000000000017941 */ /* 0x000fea0003800000 */
.L_x_127:
        /* <DEDUP_REMOVED lines=12> */
.L_x_130:
[----:B------:R-:W-:Y:S05]  /*5d10*/  BSYNC B1 ;  /* 0x0000000000017941 */ /* 0x000fea0003800000 */
.L_x_129:
        /* <DEDUP_REMOVED lines=12> */
.L_x_132:
[----:B------:R-:W-:Y:S05]  /*5de0*/  BSYNC B1 ;  /* 0x0000000000017941 */ /* 0x000fea0003800000 */
.L_x_131:
        /* <DEDUP_REMOVED lines=12> */
.L_x_134:
[----:B------:R-:W-:Y:S05]  /*5eb0*/  BSYNC B1 ;  /* 0x0000000000017941 */ /* 0x000fea0003800000 */
.L_x_133:
        /* <DEDUP_REMOVED lines=12> */
.L_x_136:
[----:B------:R-:W-:Y:S05]  /*5f80*/  BSYNC B1 ;  /* 0x0000000000017941 */ /* 0x000fea0003800000 */
.L_x_135:
        /* <DEDUP_REMOVED lines=12> */
.L_x_138:
[----:B------:R-:W-:Y:S05]  /*6050*/  BSYNC B1 ;  /* 0x0000000000017941 */ /* 0x000fea0003800000 */
.L_x_137:
        /* <DEDUP_REMOVED lines=12> */
.L_x_140:
[----:B------:R-:W-:Y:S05]  /*6120*/  BSYNC B1 ;  /* 0x0000000000017941 */ /* 0x000fea0003800000 */
.L_x_139:
        /* <DEDUP_REMOVED lines=12> */
.L_x_142:
[----:B------:R-:W-:Y:S05]  /*61f0*/  BSYNC B1 ;  /* 0x0000000000017941 */ /* 0x000fea0003800000 */
.L_x_141:
        /* <DEDUP_REMOVED lines=12> */
.L_x_144:
[----:B------:R-:W-:Y:S05]  /*62c0*/  BSYNC B1 ;  /* 0x0000000000017941 */ /* 0x000fea0003800000 */
.L_x_143:
        /* <DEDUP_REMOVED lines=12> */
.L_x_146:
[----:B------:R-:W-:Y:S05]  /*6390*/  BSYNC B1 ;  /* 0x0000000000017941 */ /* 0x000fea0003800000 */
.L_x_145:
        /* <DEDUP_REMOVED lines=12> */
.L_x_148:
[----:B------:R-:W-:Y:S05]  /*6460*/  BSYNC B1 ;  /* 0x0000000000017941 */ /* 0x000fea0003800000 */
.L_x_147:
        /* <DEDUP_REMOVED lines=12> */
.L_x_150:
[----:B------:R-:W-:Y:S05]  /*6530*/  BSYNC B1 ;  /* 0x0000000000017941 */ /* 0x000fea0003800000 */
.L_x_149:
        /* <DEDUP_REMOVED lines=12> */
.L_x_152:
[----:B------:R-:W-:Y:S05]  /*6600*/  BSYNC B1 ;  /* 0x0000000000017941 */ /* 0x000fea0003800000 */
.L_x_151:
        /* <DEDUP_REMOVED lines=12> */
.L_x_154:
[----:B------:R-:W-:Y:S05]  /*66d0*/  BSYNC B1 ;  /* 0x0000000000017941 */ /* 0x000fea0003800000 */
.L_x_153:
        /* <DEDUP_REMOVED lines=12> */
.L_x_156:
[----:B------:R-:W-:Y:S05]  /*67a0*/  BSYNC B1 ;  /* 0x0000000000017941 */ /* 0x000fea0003800000 */
.L_x_155:
[----:B-----5:R-:W-:Y:S01]  /*67b0*/  LOP3.LUT R5, R5, 0xff, RZ, 0xc0, !PT ;  /* 0x000000ff05057812 */ /* 0x020fe200078ec0ff */
[----:B------:R-:W-:Y:S01]  /*67c0*/  BSSY B1, `(.L_x_157) ;  /* 0x000000b000017945 */ /* 0x000fe20003800000 */
[----:B------:R-:W-:Y:S02]  /*67d0*/  ISETP.LT.OR P2, PT, R33, 0x39, !P1 ;  /* 0x000000392100780c */ /* 0x000fe40004f41670 */
[----:B------:R-:W-:-:S05]  /*67e0*/  F2FP.F16.E5M2.UNPACK_B R5, R5 ;  /* 0x00000005ff05723e */ /* 0x000fca00020004ff */
[----:B012---:R-:W-:-:S05]  /*67f0*/  HADD2.F32 R14, -RZ, R5.H0_H0 ;  /* 0x20000005ff0e7230 */ /* 0x007fca0000004100 */
[----:B------:R-:W-:-:S04]  /*6800*/  FMUL R5, R14, R9 ;  /* 0x000000090e057220 */ /* 0x000fc80000400000 */
[----:B------:R-:W-:-:S05]  /*6810*/  FFMA R5, R16, R8, R5 ;  /* 0x0000000810057223 */ /* 0x000fca0000000005 */
[----:B------:R-:W-:Y:S02]  /*6820*/  F2FP.SATFINITE.E5M2.F32.PACK_AB_MERGE_C R15, RZ, R5, RZ ;  /* 0x00000005ff0f723e */ /* 0x000fe400048060ff */
[----:B------:R-:W-:-:S03]  /*6830*/  PRMT R5, RZ, 0x7610, R5 ;  /* 0x00007610ff057816 */ /* 0x000fc60000000005 */
[----:B------:R0:W-:Y:S01]  /*6840*/  @!P0 STG.E.U8 desc[UR20][R10.64+0x39], R15 ;  /* 0x0000390f0a008986 */ /* 0x0001e2000c101114 */
[----:B------:R-:W-:Y:S05]  /*6850*/  @P2 BRA `(.L_x_158) ;  /* 0x0000000000042947 */ /* 0x000fea0003800000 */
[----:B------:R1:W5:Y:S02]  /*6860*/  LDG.E.U8 R5, desc[UR20][R12.64+0x38] ;  /* 0x000038140c057981 */ /* 0x000364000c1e1100 */
.L_x_158:
[----:B------:R-:W-:Y:S05]  /*6870*/  BSYNC B1 ;  /* 0x0000000000017941 */ /* 0x000fea0003800000 */
.L_x_157:
        /* <DEDUP_REMOVED lines=12> */
.L_x_160:
[----:B------:R-:W-:Y:S05]  /*6940*/  BSYNC B1 ;  /* 0x0000000000017941 */ /* 0x000fea0003800000 */
.L_x_159:
[----:B------:R-:W-:Y:S05]  /*6950*/  @P1 BRA `(.L_x_161) ;  /* 0x0000001000301947 */ /* 0x000fea0003800000 */
[----:B-----5:R-:W-:-:S04]  /*6960*/  LOP3.LUT R5, R5, 0xff, RZ, 0xc0, !PT ;  /* 0x000000ff05057812 */ /* 0x020fc800078ec0ff */
[----:B------:R-:W-:-:S05]  /*6970*/  F2FP.F16.E5M2.UNPACK_B R5, R5 ;  /* 0x00000005ff05723e */ /* 0x000fca00020004ff */
[----:B------:R-:W-:-:S05]  /*6980*/  HADD2.F32 R10, -RZ, R5.H0_H0 ;  /* 0x20000005ff0a7230 */ /* 0x000fca0000004100 */
[----:B------:R-:W-:-:S04]  /*6990*/  FMUL R5, R10, R9 ;  /* 0x000000090a057220 */ /* 0x000fc80000400000 */
[----:B------:R-:W-:-:S05]  /*69a0*/  FFMA R5, R18, R8, R5 ;  /* 0x0000000812057223 */ /* 0x000fca0000000005 */
[----:B------:R-:W-:-:S05]  /*69b0*/  F2FP.SATFINITE.E5M2.F32.PACK_AB_MERGE_C R5, RZ, R5, RZ ;  /* 0x00000005ff05723e */ /* 0x000fca00048060ff */
[----:B------:R0:W-:Y:S01]  /*69c0*/  STG.E.U8 desc[UR20][R6.64+0x39], R5 ;  /* 0x0000390506007986 */ /* 0x0001e2000c101114 */
[----:B------:R-:W-:Y:S05]  /*69d0*/  BRA `(.L_x_161) ;  /* 0x0000001000107947 */ /* 0x000fea0003800000 */
.L_x_32:
[C---:B------:R-:W-:Y:S01]  /*69e0*/  ISETP.GE.AND P0, PT, R34.reuse, 0x1, PT ;  /* 0x000000012200780c */ /* 0x040fe20003f06270 */
[-C--:B--2---:R-:W-:Y:S01]  /*69f0*/  FMUL R145, R145, R8.reuse ;  /* 0x0000000891917220 */ /* 0x084fe20000400000 */
[----:B------:R-:W-:Y:S01]  /*6a00*/  ISETP.GE.AND P2, PT, R34, 0x9, PT ;  /* 0x000000092200780c */ /* 0x000fe20003f46270 */
[-C--:B------:R-:W-:Y:S01]  /*6a10*/  FMUL R140, R140, R8.reuse ;  /* 0x000000088c8c7220 */ /* 0x080fe20000400000 */
[----:B------:R-:W-:Y:S01]  /*6a20*/  ISETP.LT.OR P1, PT, R33, 0x1, !P0 ;  /* 0x000000012100780c */ /* 0x000fe20004721670 */
[-C--:B------:R-:W-:Y:S01]  /*6a30*/  FMUL R143, R143, R8.reuse ;  /* 0x000000088f8f7220 */ /* 0x080fe20000400000 */
[----:B------:R-:W-:Y:S01]  /*6a40*/  F2FP.SATFINITE.E5M2.F32.PACK_AB_MERGE_C R145, RZ, R145, RZ ;  /* 0x00000091ff91723e */ /* 0x000fe200048060ff */
[-C--:B------:R-:W-:Y:S01]  /*6a50*/  FMUL R138, R138, R8.reuse ;  /* 0x000000088a8a7220 */ /* 0x080fe20000400000 */
[----:B------:R-:W-:Y:S01]  /*6a60*/  ISETP.LT.OR P4, PT, R33, 0x2, !P0 ;  /* 0x000000022100780c */ /* 0x000fe20004781670 */
[-C--:B------:R-:W-:Y:S01]  /*6a70*/  FMUL R141, R141, R8.reuse ;  /* 0x000000088d8d7220 */ /* 0x080fe20000400000 */
[C---:B------:R-:W-:Y:S01]  /*6a80*/  ISETP.LT.OR P5, PT, R33.reuse, 0x1, !P2 ;  /* 0x000000012100780c */ /* 0x040fe200057a1670 */
[-C--:B------:R-:W-:Y:S01]  /*6a90*/  FMUL R136, R136, R8.reuse ;  /* 0x0000000888887220 */ /* 0x080fe20000400000 */
[----:B------:R-:W-:Y:S01]  /*6aa0*/  ISETP.LT.OR P6, PT, R33, 0x2, !P2 ;  /* 0x000000022100780c */ /* 0x000fe200057c1670 */
[----:B------:R-:W-:Y:S01]  /*6ab0*/  FMUL R139, R139, R8 ;  /* 0x000000088b8b7220 */ /* 0x000fe20000400000 */
[----:B------:R-:W-:Y:S01]  /*6ac0*/  F2FP.SATFINITE.E5M2.F32.PACK_AB_MERGE_C R5, RZ, R140, RZ ;  /* 0x0000008cff05723e */ /* 0x000fe200048060ff */
[-C--:B------:R-:W-:Y:S01]  /*6ad0*/  FMUL R134, R134, R8.reuse ;  /* 0x0000000886867220 */ /* 0x080fe20000400000 */
[----:B------:R-:W-:Y:S01]  /*6ae0*/  F2FP.SATFINITE.E5M2.F32.PACK_AB_MERGE_C R143, RZ, R143, RZ ;  /* 0x0000008fff8f723e */ /* 0x000fe200048060ff */
[----:B------:R-:W-:Y:S01]  /*6af0*/  @!P1 STG.E.U8 desc[UR20][R14.64], R145 ;  /* 0x000000910e009986 */ /* 0x000fe2000c101114 */
[----:B------:R-:W-:Y:S01]  /*6b00*/  ISETP.LT.OR P1, PT, R33, 0x9, !P0 ;  /* 0x000000092100780c */ /* 0x000fe20004721670 */
[----:B------:R-:W-:Y:S01]  /*6b10*/  FMUL R137, R137, R8 ;  /* 0x0000000889897220 */ /* 0x000fe20000400000 */
[----:B------:R-:W-:Y:S01]  /*6b20*/  F2FP.SATFINITE.E5M2.F32.PACK_AB_MERGE_C R25, RZ, R138, RZ ;  /* 0x0000008aff19723e */ /* 0x000fe200048060ff */
[----:B------:R0:W-:Y:S01]  /*6b30*/  @!P4 STG.E.U8 desc[UR20][R14.64+0x1], R5 ;  /* 0x000001050e00c986 */ /* 0x0001e2000c101114 */
[----:B------:R-:W-:Y:S01]  /*6b40*/  F2FP.SATFINITE.E5M2.F32.PACK_AB_MERGE_C R141, RZ, R141, RZ ;  /* 0x0000008dff8d723e */ /* 0x000fe200048060ff */
[-C--:B------:R-:W-:Y:S01]  /*6b50*/  FMUL R132, R132, R8.reuse ;  /* 0x0000000884847220 */ /* 0x080fe20000400000 */
[C---:B------:R-:W-:Y:S01]  /*6b60*/  ISETP.LT.OR P4, PT, R33.reuse, 0xa, !P0 ;  /* 0x0000000a2100780c */ /* 0x040fe20004781670 */
[----:B------:R-:W-:Y:S01]  /*6b70*/  @!P5 STG.E.U8 desc[UR20][R12.64], R143 ;  /* 0x0000008f0c00d986 */ /* 0x000fe2000c101114 */
[----:B------:R-:W-:Y:S01]  /*6b80*/  ISETP.LT.OR P5, PT, R33, 0x9, !P2 ;  /* 0x000000092100780c */ /* 0x000fe200057a1670 */
[-C--:B------:R-:W-:Y:S01]  /*6b90*/  FMUL R135, R135, R8.reuse ;  /* 0x0000000887877220 */ /* 0x080fe20000400000 */
[----:B------:R-:W-:Y:S01]  /*6ba0*/  F2FP.SATFINITE.E5M2.F32.PACK_AB_MERGE_C R139, RZ, R139, RZ ;  /* 0x0000008bff8b723e */ /* 0x000fe200048060ff */
[----:B------:R1:W-:Y:S01]  /*6bb0*/  @!P6 STG.E.U8 desc[UR20][R12.64+0x1], R25 ;  /* 0x000001190c00e986 */ /* 0x0003e2000c101114 */
[C---:B------:R-:W-:Y:S01]  /*6bc0*/  ISETP.LT.OR P6, PT, R33.reuse, 0xa, !P2 ;  /* 0x0000000a2100780c */ /* 0x040fe200057c1670 */
[-C--:B------:R-:W-:Y:S01]  /*6bd0*/  FMUL R130, R130, R8.reuse ;  /* 0x0000000882827220 */ /* 0x080fe20000400000 */
[----:B------:R-:W-:Y:S01]  /*6be0*/  F2FP.SATFINITE.E5M2.F32.PACK_AB_MERGE_C R137, RZ, R137, RZ ;  /* 0x00000089ff89723e */ /* 0x000fe200048060ff */
[----:B------:R-:W-:Y:S01]  /*6bf0*/  @!P1 STG.E.U8 desc[UR20][R14.64+0x8], R141 ;  /* 0x0000088d0e009986 */ /* 0x000fe2000c101114 */
[----:B------:R-:W-:Y:S01]  /*6c00*/  ISETP.LT.OR P1, PT, R33, 0x11, !P0 ;  /* 0x000000112100780c */ /* 0x000fe20004721670 */
[----:B------:R-:W-:Y:S01]  /*6c10*/  FMUL R133, R133, R8 ;  /* 0x0000000885857220 */ /* 0x000fe20000400000 */
[----:B0-----:R-:W-:Y:S01]  /*6c20*/  F2FP.SATFINITE.E5M2.F32.PACK_AB_MERGE_C R5, RZ, R136, RZ ;  /* 0x00000088ff05723e */ /* 0x001fe200048060ff */
[-C--:B------:R-:W-:Y:S01]  /*6c30*/  FMUL R128, R128, R8.reuse ;  /* 0x0000000880807220 */ /* 0x080fe20000400000 */
[----:B------:R-:W-:Y:S01]  /*6c40*/  F2FP.SATFINITE.E5M2.F32.PACK_AB_MERGE_C R135, RZ, R135, RZ ;  /* 0x00000087ff87723e */ /* 0x000fe200048060ff */
[----:B------:R-:W-:Y:S01]  /*6c50*/  FMUL R131, R131, R8 ;  /* 0x0000000883837220 */ /* 0x000fe20000400000 */
[----:B------:R-:W-:Y:S01]  /*6c60*/  F2FP.SATFINITE.E5M2.F32.PACK_AB_MERGE_C R133, RZ, R133, RZ ;  /* 0x00000085ff85723e */ /* 0x000fe200048060ff */
[----:B------:R0:W-:Y:S01]  /*6c70*/  @!P4 STG.E.U8 desc[UR20][R14.64+0x9], R5 ;  /* 0x000009050e00c986 */ /* 0x0001e2000c101114 */
[----:B-1----:R-:W-:Y:S01]  /*6c80*/  F2FP.SATFINITE.E5M2.F32.PACK_AB_MERGE_C R25, RZ, R134, RZ ;  /* 0x00000086ff19723e */ /* 0x002fe200048060ff */
        /* <DEDUP_REMOVED lines=15> */
[-C--:B------:R-:W-:Y:S01]  /*6d80*/  FMUL R125, R125, R8.reuse ;  /* 0x000000087d7d7220 */ /* 0x080fe20000400000 */
[----:B------:R-:W-:Y:S01]  /*6d90*/  FMUL R120, R120, R8 ;  /* 0x0000000878787220 */ /* 0x000fe20000400000 */
[----:B------:R-:W-:Y:S01]  /*6da0*/  F2FP.SATFINITE.E5M2.F32.PACK_AB_MERGE_C R127, RZ, R127, RZ ;  /* 0x0000007fff7f723e */ /* 0x000fe200048060ff */
[----:B------:R0:W-:Y:S01]  /*6db0*/  @!P4 STG.E.U8 desc[UR20][R14.64+0x11], R5 ;  /* 0x000011050e00c986 */ /* 0x0001e2000c101114 */
[----:B-1----:R-:W-:Y:S01]  /*6dc0*/  F2FP.SATFINITE.E5M2.F32.PACK_AB_MERGE_C R25, RZ, R130, RZ ;  /* 0x00000082ff19723e */ /* 0x002fe200048060ff */
[-C--:B------:R-:W-:Y:S01]  /*6dd0*/  FMUL R123, R123, R8.reuse ;  /* 0x000000087b7b7220 */ /* 0x080fe20000400000 */
[C---:B------:R-:W-:Y:S01]  /*6de0*/  ISETP.LT.OR P4, PT, R33.reuse, 0x1a, !P0 ;  /* 0x0000001a2100780c */ /* 0x040fe20004781670 */
[----:B------:R-:W-:Y:S01]  /*6df0*/  @!P5 STG.E.U8 desc[UR20][R12.64+0x10], R135 ;  /* 0x000010870c00d986 */ /* 0x000fe2000c101114 */
[C---:B------:R-:W-:Y:S01]  /*6e00*/  ISETP.LT.OR P5, PT, R33.reuse, 0x19, !P2 ;  /* 0x000000192100780c */ /* 0x040fe200057a1670 */
[-C--:B------:R-:W-:Y:S01]  /*6e10*/  FMUL R118, R118, R8.reuse ;  /* 0x0000000876767220 */ /* 0x080fe20000400000 */
[----:B------:R-:W-:Y:S01]  /*6e20*/  F2FP.SATFINITE.E5M2.F32.PACK_AB_MERGE_C R125, RZ, R125, RZ ;  /* 0x0000007dff7d723e */ /* 0x000fe200048060ff */
[----:B------:R1:W-:Y:S01]  /*6e30*/  @!P6 STG.E.U8 desc[UR20][R12.64+0x11], R25 ;  /* 0x000011190c00e986 */ /* 0x0003e2000c101114 */
[----:B------:R-:W-:Y:S01]  /*6e40*/  ISETP.LT.OR P6, PT, R33, 0x1a, !P2 ;  /* 0x0000001a2100780c */ /* 0x000fe200057c1670 */
        /* <DEDUP_REMOVED lines=8> */
[-C--:B------:R-:W-:Y:S01]  /*6ed0*/  FMUL R114, R114, R8.reuse ;  /* 0x0000000872727220 */ /* 0x080fe20000400000 */
[----:B------:R-:W-:Y:S01]  /*6ee0*/  FMUL R112, R112, R8 ;  /* 0x0000000870707220 */ /* 0x000fe20000400000 */
[----:B-1----:R-:W-:Y:S01]  /*6ef0*/  F2FP.SATFINITE.E5M2.F32.PACK_AB_MERGE_C R25, RZ, R126, RZ ;  /* 0x0000007eff19723e */ /* 0x002fe200048060ff */
[----:B------:R0:W-:Y:S01]  /*6f00*/  @!P4 STG.E.U8 desc[UR20][R14.64+0x19], R5 ;  /* 0x000019050e00c986 */ /* 0x0001e2000c101114 */
[----:B------:R-:W-:Y:S01]  /*6f10*/  ISETP.LT.OR P4, PT, R33, 0x22, !P0 ;  /* 0x000000222100780c */ /* 0x000fe20004781670 */
[-C--:B------:R-:W-:Y:S01]  /*6f20*/  FMUL R117, R117, R8.reuse ;  /* 0x0000000875757220 */ /* 0x080fe20000400000 */
[----:B------:R-:W-:Y:S01]  /*6f30*/  F2FP.SATFINITE.E5M2.F32.PACK_AB_MERGE_C R119, RZ, R119, RZ ;  /* 0x00000077ff77723e */ /* 0x000fe200048060ff */
[----:B------:R-:W-:Y:S01]  /*6f40*/  @!P5 STG.E.U8 desc[UR20][R12.64+0x18], R131 ;  /* 0x000018830c00d986 */ /* 0x000fe2000c101114 */
[----:B------:R-:W-:Y:S01]  /*6f50*/  ISETP.LT.OR P5, PT, R33, 0x21, !P2 ;  /* 0x000000212100780c */ /* 0x000fe200057a1670 */
[----:B------:R-:W-:Y:S01]  /*6f60*/  FMUL R115, R115, R8 ;  /* 0x0000000873737220 */ /* 0x000fe20000400000 */
[----:B------:R-:W-:Y:S01]  /*6f70*/  F2FP.SATFINITE.E5M2.F32.PACK_AB_MERGE_C R27, RZ, R112, RZ ;  /* 0x00000070ff1b723e */ /* 0x000fe200048060ff */
[----:B------:R1:W-:Y:S01]  /*6f80*/  @!P6 STG.E.U8 desc[UR20][R12.64+0x19], R25 ;  /* 0x000019190c00e986 */ /* 0x0003e2000c101114 */
[----:B------:R-:W-:Y:S01]  /*6f90*/  ISETP.LT.OR P6, PT, R33, 0x22, !P2 ;  /* 0x000000222100780c */ /* 0x000fe200057c1670 */
[-C--:B------:R-:W-:Y:S01]  /*6fa0*/  FMUL R110, R110, R8.reuse ;  /* 0x000000086e6e7220 */ /* 0x080fe20000400000 */
[-C--:B------:R-:W-:Y:S01]  /*6fb0*/  FMUL R113, R113, R8.reuse ;  /* 0x0000000871717220 */ /* 0x080fe20000400000 */
        /* <DEDUP_REMOVED lines=39> */
[-C--:B------:R-:W-:Y:S01]  /*7230*/  FMUL R101, R101, R8.reuse ;  /* 0x0000000865657220 */ /* 0x080fe20000400000 */
[----:B------:R-:W-:Y:S01]  /*7240*/  @!P1 STG.E.U8 desc[UR20][R14.64+0x30], R121 ;  /* 0x000030790e009986 */ /* 0x000fe2000c101114 */
[----:B------:R-:W-:Y:S01]  /*7250*/  ISETP.LT.OR P1, PT, R33, 0x39, !P0 ;  /* 0x000000392100780c */ /* 0x000fe20004721670 */
[-C--:B------:R-:W-:Y:S01]  /*7260*/  FMUL R99, R99, R8.reuse ;  /* 0x0000000863637220 */ /* 0x080fe20000400000 */
[----:B------:R-:W-:Y:S01]  /*7270*/  ISETP.LT.OR P0, PT, R33, 0x3a, !P0 ;  /* 0x0000003a2100780c */ /* 0x000fe20004701670 */
[----:B------:R-:W-:Y:S01]  /*7280*/  FMUL R94, R94, R8 ;  /* 0x000000085e5e7220 */ /* 0x000fe20000400000 */
[----:B0-----:R-:W-:Y:S01]  /*7290*/  F2FP.SATFINITE.E5M2.F32.PACK_AB_MERGE_C R5, RZ, R116, RZ ;  /* 0x00000074ff05723e */ /* 0x001fe200048060ff */
[-C--:B------:R-:W-:Y:S01]  /*72a0*/  FMUL R92, R92, R8.reuse ;  /* 0x000000085c5c7220 */ /* 0x080fe20000400000 */
[----:B------:R-:W-:Y:S01]  /*72b0*/  F2FP.SATFINITE.E5M2.F32.PACK_AB_MERGE_C R103, RZ, R103, RZ ;  /* 0x00000067ff67723e */ /* 0x000fe200048060ff */
[----:B------:R-:W-:Y:S01]  /*72c0*/  FMUL R95, R95, R8 ;  /* 0x000000085f5f7220 */ /* 0x000fe20000400000 */
[----:B-1----:R-:W-:Y:S01]  /*72d0*/  F2FP.SATFINITE.E5M2.F32.PACK_AB_MERGE_C R25, RZ, R114, RZ ;  /* 0x00000072ff19723e */ /* 0x002fe200048060ff */
[----:B------:R0:W-:Y:S01]  /*72e0*/  @!P4 STG.E.U8 desc[UR20][R14.64+0x31], R5 ;  /* 0x000031050e00c986 */ /* 0x0001e2000c101114 */
[----:B------:R-:W-:Y:S01]  /*72f0*/  ISETP.LT.OR P4, PT, R33, 0x39, !P2 ;  /* 0x000000392100780c */ /* 0x000fe20005781670 */
[-C--:B------:R-:W-:Y:S01]  /*7300*/  FMUL R97, R97, R8.reuse ;  /* 0x0000000861617220 */ /* 0x080fe20000400000 */
[----:B------:R-:W-:Y:S01]  /*7310*/  ISETP.LT.OR P2, PT, R33, 0x3a, !P2 ;  /* 0x0000003a2100780c */ /* 0x000fe20005741670 */
[----:B------:R-:W-:Y:S01]  /*7320*/  @!P5 STG.E.U8 desc[UR20][R12.64+0x30], R119 ;  /* 0x000030770c00d986 */ /* 0x000fe2000c101114 */
[----:B------:R-:W-:Y:S01]  /*7330*/  F2FP.SATFINITE.E5M2.F32.PACK_AB_MERGE_C R101, RZ, R101, RZ ;  /* 0x00000065ff65723e */ /* 0x000fe200048060ff */
[-C--:B------:R-:W-:Y:S01]  /*7340*/  FMUL R90, R90, R8.reuse ;  /* 0x000000085a5a7220 */ /* 0x080fe20000400000 */
[----:B------:R-:W-:Y:S01]  /*7350*/  F2FP.SATFINITE.E5M2.F32.PACK_AB_MERGE_C R99, RZ, R99, RZ ;  /* 0x00000063ff63723e */ /* 0x000fe200048060ff */
[----:B------:R-:W-:Y:S01]  /*7360*/  @!P6 STG.E.U8 desc[UR20][R12.64+0x31], R25 ;  /* 0x000031190c00e986 */ /* 0x000fe2000c101114 */
[----:B------:R-:W-:Y:S01]  /*7370*/  F2FP.SATFINITE.E5M2.F32.PACK_AB_MERGE_C R95, RZ, R95, RZ ;  /* 0x0000005fff5f723e */ /* 0x000fe200048060ff */
[-C--:B------:R-:W-:Y:S01]  /*7380*/  FMUL R22, R22, R8.reuse ;  /* 0x0000000816167220 */ /* 0x080fe20000400000 */
[-C--:B------:R-:W-:Y:S01]  /*7390*/  FMUL R93, R93, R8.reuse ;  /* 0x000000085d5d7220 */ /* 0x080fe20000400000 */
[----:B------:R-:W-:Y:S01]  /*73a0*/  @!P0 STG.E.U8 desc[UR20][R14.64+0x39], R27 ;  /* 0x0000391b0e008986 */ /* 0x000fe2000c101114 */
[----:B------:R-:W-:Y:S01]  /*73b0*/  ISETP.GE.AND P0, PT, R34, 0x81, PT ;  /* 0x000000812200780c */ /* 0x000fe20003f06270 */
[----:B------:R-:W-:Y:S01]  /*73c0*/  FMUL R91, R91, R8 ;  /* 0x000000085b5b7220 */ /* 0x000fe20000400000 */
[----:B0-----:R-:W-:Y:S01]  /*73d0*/  F2FP.SATFINITE.E5M2.F32.PACK_AB_MERGE_C R5, RZ, R110, RZ ;  /* 0x0000006eff05723e */ /* 0x001fe200048060ff */
[----:B------:R0:W-:Y:S01]  /*73e0*/  @!P1 STG.E.U8 desc[UR20][R14.64+0x38], R117 ;  /* 0x000038750e009986 */ /* 0x0001e2000c101114 */
[C---:B------:R-:W-:Y:S01]  /*73f0*/  ISETP.LT.OR P6, PT, R33.reuse, 0x1, !P0 ;  /* 0x000000012100780c */ /* 0x040fe200047c1670 */
[-C--:B------:R-:W-:Y:S01]  /*7400*/  FMUL R88, R88, R8.reuse ;  /* 0x0000000858587220 */ /* 0x080fe20000400000 */
[----:B------:R-:W-:Y:S01]  /*7410*/  ISETP.LT.OR P5, PT, R33, 0x2, !P0 ;  /* 0x000000022100780c */ /* 0x000fe200047a1670 */
[----:B------:R-:W-:Y:S01]  /*7420*/  @!P4 STG.E.U8 desc[UR20][R12.64+0x38], R115 ;  /* 0x000038730c00c986 */ /* 0x000fe2000c101114 */
[----:B------:R-:W-:Y:S01]  /*7430*/  ISETP.GE.AND P1, PT, R34, 0x89, PT ;  /* 0x000000892200780c */ /* 0x000fe20003f26270 */
[-C--:B------:R-:W-:Y:S01]  /*7440*/  FMUL R21, R21, R8.reuse ;  /* 0x0000000815157220 */ /* 0x080fe20000400000 */
[----:B------:R-:W-:Y:S01]  /*7450*/  F2FP.SATFINITE.E5M2.F32.PACK_AB_MERGE_C R97, RZ, R97, RZ ;  /* 0x00000061ff61723e */ /* 0x000fe200048060ff */
[----:B------:R1:W-:Y:S01]  /*7460*/  @!P2 STG.E.U8 desc[UR20][R12.64+0x39], R5 ;  /* 0x000039050c00a986 */ /* 0x0003e2000c101114 */
[----:B------:R-:W-:Y:S01]  /*7470*/  ISETP.LT.OR P4, PT, R33, 0x1, !P1 ;  /* 0x000000012100780c */ /* 0x000fe20004f81670 */
[-C--:B------:R-:W-:Y:S01]  /*7480*/  FMUL R89, R89, R8.reuse ;  /* 0x0000000859597220 */ /* 0x080fe20000400000 */
[----:B------:R-:W-:Y:S01]  /*7490*/  ISETP.LT.OR P2, PT, R33, 0xa, !P0 ;  /* 0x0000000a2100780c */ /* 0x000fe20004741670 */
[----:B------:R-:W-:Y:S01]  /*74a0*/  FMUL R23, R23, R8 ;  /* 0x0000000817177220 */ /* 0x000fe20000400000 */
[----:B0-----:R-:W-:Y:S01]  /*74b0*/  F2FP.SATFINITE.E5M2.F32.PACK_AB_MERGE_C R15, RZ, R108, RZ ;  /* 0x0000006cff0f723e */ /* 0x001fe200048060ff */
[----:B------:R-:W-:Y:S01]  /*74c0*/  @!P6 STG.E.U8 desc[UR20][R10.64], R113 ;  /* 0x000000710a00e986 */ /* 0x000fe2000c101114 */
[C---:B------:R-:W-:Y:S01]  /*74d0*/  ISETP.LT.OR P6, PT, R33.reuse, 0x2, !P1 ;  /* 0x000000022100780c */ /* 0x040fe20004fc1670 */
[-C--:B------:R-:W-:Y:S01]  /*74e0*/  FMUL R20, R20, R8.reuse ;  /* 0x0000000814147220 */ /* 0x080fe20000400000 */
[----:B------:R-:W-:Y:S01]  /*74f0*/  F2FP.SATFINITE.E5M2.F32.PACK_AB_MERGE_C R93, RZ, R93, RZ ;  /* 0x0000005dff5d723e */ /* 0x000fe200048060ff */
[----:B------:R-:W-:Y:S01]  /*7500*/  @!P5 STG.E.U8 desc[UR20][R10.64+0x1], R15 ;  /* 0x0000010f0a00d986 */ /* 0x000fe2000c101114 */
[----:B------:R-:W-:Y:S01]  /*7510*/  ISETP.LT.OR P5, PT, R33, 0x9, !P0 ;  /* 0x000000092100780c */ /* 0x000fe200047a1670 */
[----:B------:R-:W-:Y:S01]  /*7520*/  FMUL R17, R17, R8 ;  /* 0x0000000811117220 */ /* 0x000fe20000400000 */
[----:B-1----:R-:W-:Y:S01]  /*7530*/  F2FP.SATFINITE.E5M2.F32.PACK_AB_MERGE_C R5, RZ, R106, RZ ;  /* 0x0000006aff05723e */ /* 0x002fe200048060ff */
[----:B------:R-:W-:Y:S01]  /*7540*/  @!P4 STG.E.U8 desc[UR20][R6.64], R111 ;  /* 0x0000006f0600c986 */ /* 0x000fe2000c101114 */
[----:B------:R-:W-:Y:S01]  /*7550*/  F2FP.SATFINITE.E5M2.F32.PACK_AB_MERGE_C R13, RZ, R104, RZ ;  /* 0x00000068ff0d723e */ /* 0x000fe200048060ff */
[-C--:B------:R-:W-:Y:S01]  /*7560*/  FMUL R16, R16, R8.reuse ;  /* 0x0000000810107220 */ /* 0x080fe20000400000 */
[----:B------:R-:W-:Y:S01]  /*7570*/  ISETP.LT.OR P4, PT, R33, 0x9, !P1 ;  /* 0x000000092100780c */ /* 0x000fe20004f81670 */
[-C--:B------:R-:W-:Y:S01]  /*7580*/  FMUL R19, R19, R8.reuse ;  /* 0x0000000813137220 */ /* 0x080fe20000400000 */
[----:B------:R-:W-:Y:S01]  /*7590*/  F2FP.SATFINITE.E5M2.F32.PACK_AB_MERGE_C R91, RZ, R91, RZ ;  /* 0x0000005bff5b723e */ /* 0x000fe200048060ff */
[----:B------:R0:W-:Y:S01]  /*75a0*/  @!P6 STG.E.U8 desc[UR20][R6.64+0x1], R5 ;  /* 0x000001050600e986 */ /* 0x0001e2000c101114 */
[C---:B------:R-:W-:Y:S01]  /*75b0*/  ISETP.LT.OR P6, PT, R33.reuse, 0xa, !P1 ;  /* 0x0000000a2100780c */ /* 0x040fe20004fc1670 */
[----:B------:R-:W-:Y:S01]  /*75c0*/  FMUL R18, R18, R8 ;  /* 0x0000000812127220 */ /* 0x000fe20000400000 */
[----:B------:R-:W-:Y:S01]  /*75d0*/  F2FP.SATFINITE.E5M2.F32.PACK_AB_MERGE_C R21, RZ, R21, RZ ;  /* 0x00000015ff15723e */ /* 0x000fe200048060ff */
[----:B------:R1:W-:Y:S01]  /*75e0*/  @!P2 STG.E.U8 desc[UR20][R10.64+0x9], R13 ;  /* 0x0000090d0a00a986 */ /* 0x0003e2000c101114 */
[----:B------:R-:W-:-:S02]  /*75f0*/  ISETP.LT.OR P2, PT, R33, 0x12, !P0 ;  /* 0x000000122100780c */ /* 0x000fc40004741670 */
[----:B------:R-:W-:Y:S01]  /*7600*/  F2FP.SATFINITE.E5M2.F32.PACK_AB_MERGE_C R89, RZ, R89, RZ ;  /* 0x00000059ff59723e */ /* 0x000fe200048060ff */
[----:B------:R-:W-:Y:S01]  /*7610*/  @!P5 STG.E.U8 desc[UR20][R10.64+0x8], R107 ;  /* 0x0000086b0a00d986 */ /* 0x000fe2000c101114 */
[C---:B------:R-:W-:Y:S02]  /*7620*/  ISETP.LT.OR P5, PT, R33.reuse, 0x11, !P0 ;  /* 0x000000112100780c */ /* 0x040fe400047a1670 */
[----:B------:R-:W-:Y:S01]  /*7630*/  F2FP.SATFINITE.E5M2.F32.PACK_AB_MERGE_C R23, RZ, R23, RZ ;  /* 0x00000017ff17723e */ /* 0x000fe200048060ff */
[----:B------:R-:W-:Y:S01]  /*7640*/  @!P4 STG.E.U8 desc[UR20][R6.64+0x8], R109 ;  /* 0x0000086d0600c986 */ /* 0x000fe2000c101114 */
[----:B0-----:R-:W-:Y:S02]  /*7650*/  F2FP.SATFINITE.E5M2.F32.PACK_AB_MERGE_C R5, RZ, R102, RZ ;  /* 0x00000066ff05723e */ /* 0x001fe400048060ff */
[C---:B------:R-:W-:Y:S02]  /*7660*/  ISETP.LT.OR P4, PT, R33.reuse, 0x11, !P1 ;  /* 0x000000112100780c */ /* 0x040fe40004f81670 */
[----:B-1----:R-:W-:Y:S01]  /*7670*/  F2FP.SATFINITE.E5M2.F32.PACK_AB_MERGE_C R13, RZ, R98, RZ ;  /* 0x00000062ff0d723e */ /* 0x002fe200048060ff */
[----:B------:R0:W-:Y:S01]  /*7680*/  @!P6 STG.E.U8 desc[UR20][R6.64+0x9], R5 ;  /* 0x000009050600e986 */ /* 0x0001e2000c101114 */
[----:B------:R-:W-:-:S02]  /*7690*/  ISETP.LT.OR P6, PT, R33, 0x12, !P1 ;  /* 0x000000122100780c */ /* 0x000fc40004fc1670 */
[----:B------:R-:W-:Y:S01]  /*76a0*/  F2FP.SATFINITE.E5M2.F32.PACK_AB_MERGE_C R17, RZ, R17, RZ ;  /* 0x00000011ff11723e */ /* 0x000fe200048060ff */
[----:B------:R1:W-:Y:S01]  /*76b0*/  @!P2 STG.E.U8 desc[UR20][R10.64+0x11], R13 ;  /* 0x0000110d0a00a986 */ /* 0x0003e2000c101114 */
[C---:B------:R-:W-:Y:S02]  /*76c0*/  ISETP.LT.OR P2, PT, R33.reuse, 0x1a, !P0 ;  /* 0x0000001a2100780c */ /* 0x040fe40004741670 */
[----:B------:R-:W-:Y:S01]  /*76d0*/  F2FP.SATFINITE.E5M2.F32.PACK_AB_MERGE_C R19, RZ, R19, RZ ;  /* 0x00000013ff13723e */ /* 0x000fe200048060ff */
[----:B------:R-:W-:Y:S01]  /*76e0*/  @!P5 STG.E.U8 desc[UR20][R10.64+0x10], R105 ;  /* 0x000010690a00d986 */ /* 0x000fe2000c101114 */
[----:B------:R-:W-:Y:S02]  /*76f0*/  ISETP.LT.OR P5, PT, R33, 0x19, !P0 ;  /* 0x000000192100780c */ /* 0x000fe400047a1670 */
[----:B------:R-:W-:Y:S01]  /*7700*/  F2FP.SATFINITE.E5M2.F32.PACK_AB_MERGE_C R15, RZ, R18, RZ ;  /* 0x00000012ff0f723e */ /* 0x000fe200048060ff */
[----:B------:R-:W-:Y:S01]  /*7710*/  @!P4 STG.E.U8 desc[UR20][R6.64+0x10], R103 ;  /* 0x000010670600c986 */ /* 0x000fe2000c101114 */
[----:B0-----:R-:W-:-:S02]  /*7720*/  F2FP.SATFINITE.E5M2.F32.PACK_AB_MERGE_C R5, RZ, R100, RZ ;  /* 0x00000064ff05723e */ /* 0x001fc400048060ff */
[C---:B------:R-:W-:Y:S02]  /*7730*/  ISETP.LT.OR P4, PT, R33.reuse, 0x19, !P1 ;  /* 0x000000192100780c */ /* 0x040fe40004f81670 */
[----:B-1----:R-:W-:Y:S01]  /*7740*/  F2FP.SATFINITE.E5M2.F32.PACK_AB_MERGE_C R13, RZ, R96, RZ ;  /* 0x00000060ff0d723e */ /* 0x002fe200048060ff */
[----:B------:R0:W-:Y:S01]  /*7750*/  @!P6 STG.E.U8 desc[UR20][R6.64+0x11], R5 ;  /* 0x000011050600e986 */ /* 0x0001e2000c101114 */
[----:B------:R-:W-:-:S03]  /*7760*/  ISETP.LT.OR P6, PT, R33, 0x1a, !P1 ;  /* 0x0000001a2100780c */ /* 0x000fc60004fc1670 */
[----:B------:R1:W-:Y:S01]  /*7770*/  @!P2 STG.E.U8 desc[UR20][R10.64+0x19], R13 ;  /* 0x0000190d0a00a986 */ /* 0x0003e2000c101114 */
[----:B------:R-:W-:-:S03]  /*7780*/  ISETP.LT.OR P2, PT, R33, 0x22, !P0 ;  /* 0x000000222100780c */ /* 0x000fc60004741670 */
[----:B------:R-:W-:Y:S01]  /*7790*/  @!P5 STG.E.U8 desc[UR20][R10.64+0x18], R101 ;  /* 0x000018650a00d986 */ /* 0x000fe2000c101114 */
[C---:B------:R-:W-:Y:S02]  /*77a0*/  ISETP.LT.OR P5, PT, R33.reuse, 0x21, !P0 ;  /* 0x000000212100780c */ /* 0x040fe400047a1670 */
[----:B0-----:R-:W-:Y:S01]  /*77b0*/  F2FP.SATFINITE.E5M2.F32.PACK_AB_MERGE_C R5, RZ, R94, RZ ;  /* 0x0000005eff05723e */ /* 0x001fe200048060ff */
[----:B------:R-:W-:Y:S01]  /*77c0*/  @!P4 STG.E.U8 desc[UR20][R6.64+0x18], R99 ;  /* 0x000018630600c986 */ /* 0x000fe2000c101114 */
        /* <DEDUP_REMOVED lines=25> */
[C---:B------:R-:W-:Y:S02]  /*7960*/  ISETP.LT.OR P2, PT, R33.reuse, 0x39, !P0 ;  /* 0x000000392100780c */ /* 0x040fe40004741670 */
[C---:B------:R-:W-:Y:S01]  /*7970*/  ISETP.LT.OR P0, PT, R33.reuse, 0x3a, !P0 ;  /* 0x0000003a2100780c */ /* 0x040fe20004701670 */
[----:B------:R1:W-:Y:S01]  /*7980*/  @!P5 STG.E.U8 desc[UR20][R10.64+0x30], R89 ;  /* 0x000030590a00d986 */ /* 0x0003e2000c101114 */
[C---:B------:R-:W-:Y:S02]  /*7990*/  ISETP.LT.OR P5, PT, R33.reuse, 0x39, !P1 ;  /* 0x000000392100780c */ /* 0x040fe40004fa1670 */
[----:B------:R-:W-:Y:S01]  /*79a0*/  ISETP.LT.OR P1, PT, R33, 0x3a, !P1 ;  /* 0x0000003a2100780c */ /* 0x000fe20004f21670 */
[----:B------:R1:W-:Y:S01]  /*79b0*/  @!P4 STG.E.U8 desc[UR20][R6.64+0x30], R23 ;  /* 0x000030170600c986 */ /* 0x0003e2000c101114 */
[----:B0-----:R-:W-:-:S05]  /*79c0*/  F2FP.SATFINITE.E5M2.F32.PACK_AB_MERGE_C R5, RZ, R20, RZ ;  /* 0x00000014ff05723e */ /* 0x001fca00048060ff */
[----:B------:R1:W-:Y:S04]  /*79d0*/  @!P6 STG.E.U8 desc[UR20][R6.64+0x31], R5 ;  /* 0x000031050600e986 */ /* 0x0003e8000c101114 */
[----:B------:R1:W-:Y:S04]  /*79e0*/  @!P2 STG.E.U8 desc[UR20][R10.64+0x38], R17 ;  /* 0x000038110a00a986 */ /* 0x0003e8000c101114 */
[----:B------:R1:W-:Y:S04]  /*79f0*/  @!P0 STG.E.U8 desc[UR20][R10.64+0x39], R13 ;  /* 0x0000390d0a008986 */ /* 0x0003e8000c101114 */
[----:B------:R1:W-:Y:S04]  /*7a00*/  @!P5 STG.E.U8 desc[UR20][R6.64+0x38], R19 ;  /* 0x000038130600d986 */ /* 0x0003e8000c101114 */
[----:B------:R1:W-:Y:S02]  /*7a10*/  @!P1 STG.E.U8 desc[UR20][R6.64+0x39], R15 ;  /* 0x0000390f06009986 */ /* 0x0003e4000c101114 */
.L_x_161:
[----:B------:R-:W-:Y:S05]  /*7a20*/  BSYNC B0 ;  /* 0x0000000000007941 */ /* 0x000fea0003800000 */
.L_x_31:
[----:B------:R-:W-:Y:S01]  /*7a30*/  ULDC UR6, c[0x0][0xc] ;  /* 0x0000030000067ab9 */ /* 0x000fe20000000800 */
[----:B------:R-:W-:Y:S01]  /*7a40*/  ULDC UR7, c[0x0][0x10] ;  /* 0x0000040000077ab9 */ /* 0x000fe20000000800 */
[----:B01---5:R-:W0:Y:S01]  /*7a50*/  LDC R5, c[0x0][0x14] ;  /* 0x00000500ff057b82 */ /* 0x023e220000000800 */
[----:B------:R-:W-:Y:S01]  /*7a60*/  UIMAD.WIDE.U32 UR6, UR6, UR7, URZ ;  /* 0x00000007060672a5 */ /* 0x000fe2000f8e003f */
[----:B------:R-:W-:Y:S01]  /*7a70*/  PRMT R6, RZ, 0x7610, R6 ;  /* 0x00007610ff067816 */ /* 0x000fe20000000006 */
[----:B------:R-:W-:-:S04]  /*7a80*/  IMAD.MOV.U32 R7, RZ, RZ, -0x1 ;  /* 0xffffffffff077424 */ /* 0x000fc800078e00ff */
[----:B0-----:R-:W-:-:S04]  /*7a90*/  IMAD.WIDE.U32 R2, R5, UR6, R2 ;  /* 0x0000000605027c25 */ /* 0x001fc8000f8e0002 */
[----:B------:R-:W-:Y:S01]  /*7aa0*/  IMAD R5, R5, UR7, RZ ;  /* 0x0000000705057c24 */ /* 0x000fe2000f8e02ff */
[----:B------:R-:W-:Y:S02]  /*7ab0*/  ULDC.64 UR6, c[0x0][0x650] ;  /* 0x0001940000067ab9 */ /* 0x000fe40000000a00 */
[----:B------:R-:W-:Y:S01]  /*7ac0*/  ISETP.GE.U32.AND P0, PT, R2, UR6, PT ;  /* 0x0000000602007c0c */ /* 0x000fe2000bf06070 */
[----:B------:R-:W-:Y:S02]  /*7ad0*/  IMAD.IADD R3, R3, 0x1, R5 ;  /* 0x0000000103037824 */ /* 0x000fe400078e0205 */
[----:B------:R-:W-:-:S03]  /*7ae0*/  IMAD.MOV.U32 R5, RZ, RZ, -0x1 ;  /* 0xffffffffff057424 */ /* 0x000fc600078e00ff */
[----:B------:R-:W-:-:S13]  /*7af0*/  ISETP.GE.U32.AND.EX P0, PT, R3, UR7, PT, P0 ;  /* 0x0000000703007c0c */ /* 0x000fda000bf06100 */
[----:B------:R-:W-:Y:S05]  /*7b00*/  @P0 BRA `(.L_x_162) ;  /* 0x0000000400600947 */ /* 0x000fea0003800000 */
[----:B------:R-:W0:Y:S01]  /*7b10*/  S2R R20, SR_CTAID.X ;  /* 0x0000000000147919 */ /* 0x000e220000002500 */
[----:B------:R-:W1:Y:S01]  /*7b20*/  LDC.64 R14, c[0x0][0x628] ;  /* 0x00018a00ff0e7b82 */ /* 0x000e620000000a00 */
[----:B------:R-:W-:Y:S01]  /*7b30*/  ULDC UR6, c[0x0][0x150] ;  /* 0x0000540000067ab9 */ /* 0x000fe20000000800 */
[----:B--234-:R-:W-:Y:S01]  /*7b40*/  IMAD.MOV.U32 R12, RZ, RZ, R2 ;  /* 0x000000ffff0c7224 */ /* 0x01cfe200078e0002 */
[----:B------:R-:W2:Y:S01]  /*7b50*/  S2R R22, SR_CTAID.Y ;  /* 0x0000000000167919 */ /* 0x000ea20000002600 */
[----:B------:R-:W-:-:S04]  /*7b60*/  IMAD.MOV.U32 R13, RZ, RZ, R3 ;  /* 0x000000ffff0d7224 */ /* 0x000fc800078e0003 */
[----:B------:R-:W3:Y:S08]  /*7b70*/  LDC R23, c[0x0][0x144] ;  /* 0x00005100ff177b82 */ /* 0x000ef00000000800 */
[----:B------:R-:W4:Y:S08]  /*7b80*/  LDC R16, c[0x0][0x630] ;  /* 0x00018c00ff107b82 */ /* 0x000f300000000800 */
[----:B------:R-:W2:Y:S01]  /*7b90*/  LDC.64 R18, c[0x0][0x620] ;  /* 0x00018800ff127b82 */ /* 0x000ea20000000a00 */
[----:B-1----:R-:W-:-:S04]  /*7ba0*/  ISETP.NE.U32.AND P0, PT, R14, RZ, PT ;  /* 0x000000ff0e00720c */ /* 0x002fc80003f05070 */
[----:B------:R-:W-:Y:S02]  /*7bb0*/  ISETP.NE.AND.EX P0, PT, R15, RZ, PT, P0 ;  /* 0x000000ff0f00720c */ /* 0x000fe40003f05300 */
[----:B0-----:R-:W-:-:S05]  /*7bc0*/  I2FP.F32.U32 R5, R20 ;  /* 0x0000001400057245 */ /* 0x001fca0000201000 */
[----:B------:R-:W-:-:S04]  /*7bd0*/  FMUL R5, R5, UR6 ;  /* 0x0000000605057c20 */ /* 0x000fc80008400000 */
[----:B------:R0:W1:Y:S02]  /*7be0*/  F2I.U32.TRUNC.NTZ R21, R5 ;  /* 0x0000000500157305 */ /* 0x000064000020f000 */
[----:B---34-:R-:W-:Y:S05]  /*7bf0*/  @!P0 BRA `(.L_x_163) ;  /* 0x0000000000288947 */ /* 0x018fea0003800000 */
[----:B0-----:R-:W0:Y:S02]  /*7c00*/  LDC R5, c[0x0][0x634] ;  /* 0x00018d00ff057b82 */ /* 0x001e240000000800 */
        /* <DEDUP_REMOVED lines=9> */
.L_x_163:
[-CC-:B------:R-:W-:Y:S01]  /*7ca0*/  SHF.R.U64 R17, R12, R16.reuse, R13.reuse ;  /* 0x000000100c117219 */ /* 0x180fe2000000120d */
[----:B------:R-:W3:Y:S01]  /*7cb0*/  LDC.64 R28, c[0x0][0x640] ;  /* 0x00019000ff1c7b82 */ /* 0x000ee20000000a00 */
[----:B0-----:R-:W-:Y:S01]  /*7cc0*/  SHF.R.U32.HI R5, RZ, R16, R13 ;  /* 0x00000010ff057219 */ /* 0x001fe2000001160d */
[----:B-1----:R-:W-:Y:S01]  /*7cd0*/  IMAD.MOV R21, RZ, RZ, -R21 ;  /* 0x000000ffff157224 */ /* 0x002fe200078e0a15 */
[----:B------:R-:W-:Y:S01]  /*7ce0*/  IADD3 R11, P0, RZ, -R17, RZ ;  /* 0x80000011ff0b7210 */ /* 0x000fe20007f1e0ff */
[----:B------:R-:W-:Y:S02]  /*7cf0*/  ULDC UR6, c[0x0][0x154] ;  /* 0x0000550000067ab9 */ /* 0x000fe40000000800 */
[----:B------:R-:W-:Y:S02]  /*7d00*/  IMAD R23, R23, R21, R20 ;  /* 0x0000001517177224 */ /* 0x000fe400078e0214 */
[----:B------:R-:W0:Y:S01]  /*7d10*/  LDC R12, c[0x0][0x618] ;  /* 0x00018600ff0c7b82 */ /* 0x000e220000000800 */
[----:B------:R-:W-:-:S02]  /*7d20*/  IMAD.X R5, RZ, RZ, ~R5, P0 ;  /* 0x000000ffff057224 */ /* 0x000fc400000e0e05 */
[----:B--2---:R-:W-:-:S04]  /*7d30*/  IMAD.WIDE.U32 R6, R11, R18, R2 ;  /* 0x000000120b067225 */ /* 0x004fc800078e0002 */
[----:B------:R-:W-:Y:S01]  /*7d40*/  IMAD R10, R5, R18, RZ ;  /* 0x00000012050a7224 */ /* 0x000fe200078e02ff */
[----:B------:R-:W1:Y:S03]  /*7d50*/  LDC R24, c[0x0][0x608] ;  /* 0x00018200ff187b82 */ /* 0x000e660000000800 */
[----:B------:R-:W-:Y:S02]  /*7d60*/  IMAD R5, R11, R19, R10 ;  /* 0x000000130b057224 */ /* 0x000fe400078e020a */
[----:B------:R-:W-:Y:S02]  /*7d70*/  IMAD.MOV.U32 R11, RZ, RZ, 0x1 ;  /* 0x00000001ff0b7424 */ /* 0x000fe400078e00ff */
[----:B------:R-:W-:Y:S01]  /*7d80*/  IMAD.IADD R5, R7, 0x1, R5 ;  /* 0x0000000107057824 */ /* 0x000fe200078e0205 */
[----:B------:R-:W2:Y:S01]  /*7d90*/  LDC R26, c[0x0][0x658] ;  /* 0x00019600ff1a7b82 */ /* 0x000ea20000000800 */
[----:B------:R-:W-:-:S02]  /*7da0*/  I2FP.F32.U32 R7, R22 ;  /* 0x0000001600077245 */ /* 0x000fc40000201000 */
[----:B---3--:R-:W-:-:S03]  /*7db0*/  ISETP.NE.U32.AND P0, PT, R28, RZ, PT ;  /* 0x000000ff1c00720c */ /* 0x008fc60003f05070 */
[----:B------:R-:W-:Y:S01]  /*7dc0*/  FMUL R10, R7, UR6 ;  /* 0x00000006070a7c20 */ /* 0x000fe20008400000 */
[----:B------:R-:W-:Y:S01]  /*7dd0*/  ISETP.NE.AND.EX P0, PT, R29, RZ, PT, P0 ;  /* 0x000000ff1d00720c */ /* 0x000fe20003f05300 */
[----:B------:R-:W3:Y:S01]  /*7de0*/  LDC R21, c[0x0][0x148] ;  /* 0x00005200ff157b82 */ /* 0x000ee20000000800 */
[-CC-:B0-----:R-:W-:Y:S01]  /*7df0*/  SHF.R.U64 R16, R6, R12.reuse, R5.reuse ;  /* 0x0000000c06107219 */ /* 0x181fe20000001205 */
[----:B------:R0:W4:Y:S01]  /*7e00*/  F2I.U32.TRUNC.NTZ R18, R10 ;  /* 0x0000000a00127305 */ /* 0x000122000020f000 */
[----:B------:R-:W-:Y:S01]  /*7e10*/  SHF.R.U32.HI R5, RZ, R12, R5 ;  /* 0x0000000cff057219 */ /* 0x000fe20000011605 */
[----:B------:R-:W-:-:S04]  /*7e20*/  IMAD.MOV.U32 R7, RZ, RZ, -0x1 ;  /* 0xffffffffff077424 */ /* 0x000fc800078e00ff */
[----:B------:R-:W0:Y:S01]  /*7e30*/  LDC R20, c[0x0][0x600] ;  /* 0x00018000ff147b82 */ /* 0x000e220000000800 */
[-CC-:B-1----:R-:W-:Y:S02]  /*7e40*/  SHF.R.U64 R14, R16, R24.reuse, R5.reuse ;  /* 0x00000018100e7219 */ /* 0x182fe40000001205 */
[----:B------:R-:W-:-:S05]  /*7e50*/  SHF.R.U32.HI R5, RZ, R24, R5 ;  /* 0x00000018ff057219 */ /* 0x000fca0000011605 */
[----:B------:R-:W1:Y:S01]  /*7e60*/  LDC R27, c[0x0][0x648] ;  /* 0x00019200ff1b7b82 */ /* 0x000e620000000800 */
[-C--:B--2---:R-:W-:Y:S02]  /*7e70*/  SHF.L.U32 R6, R7, R26.reuse, RZ ;  /* 0x0000001a07067219 */ /* 0x084fe400000006ff */
[-CC-:B------:R-:W-:Y:S02]  /*7e80*/  SHF.R.U64 R19, R14, R26.reuse, R5.reuse ;  /* 0x0000001a0e137219 */ /* 0x180fe40000001205 */
[----:B------:R-:W-:Y:S02]  /*7e90*/  SHF.R.U32.HI R7, RZ, R26, R5 ;  /* 0x0000001aff077219 */ /* 0x000fe40000011605 */
[----:B------:R-:W-:Y:S01]  /*7ea0*/  LOP3.LUT R25, RZ, R6, RZ, 0x33, !PT ;  /* 0x00000006ff197212 */ /* 0x000fe200078e33ff */
[----:B------:R-:W2:Y:S01]  /*7eb0*/  LDC R30, c[0x0][0x638] ;  /* 0x00018e00ff1e7b82 */ /* 0x000ea20000000800 */
[----:B------:R-:W-:Y:S01]  /*7ec0*/  SHF.L.U32 R26, R11, R26, RZ ;  /* 0x0000001a0b1a7219 */ /* 0x000fe200000006ff */
[----:B------:R-:W-:-:S06]  /*7ed0*/  IMAD.MOV.U32 R6, RZ, RZ, R19 ;  /* 0x000000ffff067224 */ /* 0x000fcc00078e0013 */
[----:B------:R-:W0:Y:S01]  /*7ee0*/  LDC R31, c[0x0][0x610] ;  /* 0x00018400ff1f7b82 */ /* 0x000e220000000800 */
[----:B----4-:R-:W-:Y:S05]  /*7ef0*/  @!P0 BRA `(.L_x_164) ;  /* 0x0000000000288947 */ /* 0x010fea0003800000 */
[----:B------:R-:W4:Y:S02]  /*7f00*/  LDC R6, c[0x0][0x64c] ;  /* 0x00019300ff067b82 */ /* 0x000f240000000800 */
[----:B----4-:R-:W-:-:S05]  /*7f10*/  IADD3 R5, P0, R19, R6, RZ ;  /* 0x0000000613057210 */ /* 0x010fca0007f1e0ff */
[----:B------:R-:W-:-:S04]  /*7f20*/  IMAD.X R15, RZ, RZ, R7, P0 ;  /* 0x000000ffff0f7224 */ /* 0x000fc800000e0607 */
[----:B------:R-:W-:-:S04]  /*7f30*/  IMAD.WIDE.U32 R6, R15, R28, RZ ;  /* 0x0000001c0f067225 */ /* 0x000fc800078e00ff */
[----:B0-----:R-:W-:-:S04]  /*7f40*/  IMAD.WIDE.U32 R10, P0, R5, R29, R6 ;  /* 0x0000001d050a7225 */ /* 0x001fc80007800006 */
[----:B------:R-:W-:-:S04]  /*7f50*/  IMAD.WIDE.U32 R6, R5, R28, RZ ;  /* 0x0000001c05067225 */ /* 0x000fc800078e00ff */
[----:B------:R-:W-:Y:S01]  /*7f60*/  IMAD.X R13, RZ, RZ, RZ, P0 ;  /* 0x000000ffff0d7224 */ /* 0x000fe200000e06ff */
[----:B------:R-:W-:Y:S01]  /*7f70*/  IADD3 RZ, P0, R7, R10, RZ ;  /* 0x0000000a07ff7210 */ /* 0x000fe20007f1e0ff */
[----:B------:R-:W-:-:S04]  /*7f80*/  IMAD.MOV.U32 R12, RZ, RZ, R11 ;  /* 0x000000ffff0c7224 */ /* 0x000fc800078e000b */
[----:B------:R-:W-:-:S08]  /*7f90*/  IMAD.WIDE.U32.X R6, R15, R29, R12, P0 ;  /* 0x0000001d0f067225 */ /* 0x000fd000000e040c */
.L_x_164:
[----:B-1----:R-:W-:Y:S01]  /*7fa0*/  SHF.R.U64 R5, R6, R27, R7 ;  /* 0x0000001b06057219 */ /* 0x002fe20000001207 */
[----:B0-----:R-:W-:Y:S01]  /*7fb0*/  VIADD R7, R20, 0xffffffff ;  /* 0xffffffff14077836 */ /* 0x001fe20000000000 */
[----:B------:R-:W-:Y:S01]  /*7fc0*/  LOP3.LUT R32, R14, R25, RZ, 0xc0, !PT ;  /* 0x000000190e207212 */ /* 0x000fe200078ec0ff */
[----:B------:R-:W-:Y:S02]  /*7fd0*/  IMAD.MOV R18, RZ, RZ, -R18 ;  /* 0x000000ffff127224 */ /* 0x000fe400078e0a12 */
[----:B------:R-:W-:Y:S01]  /*7fe0*/  IMAD.MOV R6, RZ, RZ, -R5 ;  /* 0x000000ffff067224 */ /* 0x000fe200078e0a05 */
[----:B------:R-:W-:Y:S01]  /*7ff0*/  LOP3.LUT R16, R16, R7, RZ, 0xc0, !PT ;  /* 0x0000000710107212 */ /* 0x000fe200078ec0ff */
[----:B------:R-:W-:Y:S02]  /*8000*/  IMAD R32, R26, R5, R32 ;  /* 0x000000051a207224 */ /* 0x000fe400078e0220 */
[----:B---3--:R-:W-:Y:S02]  /*8010*/  @P3 IMAD R23, R21, R18, R22 ;  /* 0x0000001215173224 */ /* 0x008fe400078e0216 */
[----:B--2---:R-:W-:-:S02]  /*8020*/  IMAD R5, R6, R30, R19 ;  /* 0x0000001e06057224 */ /* 0x004fc400078e0213 */
[----:B------:R-:W-:Y:S02]  /*8030*/  IMAD R32, R32, R31, R23 ;  /* 0x0000001f20207224 */ /* 0x000fe400078e0217 */
[----:B------:R-:W-:Y:S02]  /*8040*/  IMAD R5, R5, R20, R16 ;  /* 0x0000001405057224 */ /* 0x000fe400078e0210 */
[----:B------:R-:W-:-:S03]  /*8050*/  IMAD.MOV.U32 R6, RZ, RZ, 0x1 ;  /* 0x00000001ff067424 */ /* 0x000fc600078e00ff */
[----:B------:R-:W-:Y:S02]  /*8060*/  SEL R7, R5, R32, !P3 ;  /* 0x0000002005077207 */ /* 0x000fe40005800000 */
[----:B------:R-:W-:Y:S01]  /*8070*/  SEL R32, R32, R5, !P3 ;  /* 0x0000000520207207 */ /* 0x000fe20005800000 */
[----:B------:R-:W-:-:S07]  /*8080*/  IMAD.MOV.U32 R5, RZ, RZ, R17 ;  /* 0x000000ffff057224 */ /* 0x000fce00078e0011 */
.L_x_162:
[----:B------:R-:W-:Y:S01]  /*8090*/  LOP3.LUT P0, RZ, R6, 0xff, RZ, 0xc0, !PT ;  /* 0x000000ff06ff7812 */ /* 0x000fe2000780c0ff */
[----:B------:R-:W-:-:S12]  /*80a0*/  IMAD.MOV.U32 R6, RZ, RZ, R32 ;  /* 0x000000ffff067224 */ /* 0x000fd800078e0020 */
[----:B------:R-:W-:Y:S05]  /*80b0*/  @P0 BRA `(.L_x_165) ;  /* 0xffffff8c00b00947 */ /* 0x000fea000383ffff */
[----:B------:R-:W-:Y:S05]  /*80c0*/  EXIT ;  /* 0x000000000000794d */ /* 0x000fea0003800000 */
.L_x_3:
[----:B0-----:R-:W-:Y:S01]  /*80d0*/  ULDC.64 UR4, c[0x0][0x650] ;  /* 0x0001940000047ab9 */ /* 0x001fe20000000a00 */
        /* <DEDUP_REMOVED lines=25> */
.L_x_167:
[--C-:B------:R-:W-:Y:S01]  /*8270*/  SHF.R.U64 R16, R14, R18, R15.reuse ;  /* 0x000000120e107219 */ /* 0x100fe2000000120f */
[----:B------:R-:W0:Y:S01]  /*8280*/  LDC R22, c[0x0][0x618] ;  /* 0x00018600ff167b82 */ /* 0x000e220000000800 */
[----:B------:R-:W-:Y:S01]  /*8290*/  I2FP.F32.U32 R7, R8 ;  /* 0x0000000800077245 */ /* 0x000fe20000201000 */
[----:B------:R-:W-:Y:S01]  /*82a0*/  ULDC UR4, c[0x0][0x150] ;  /* 0x0000540000047ab9 */ /* 0x000fe20000000800 */
[----:B------:R-:W-:Y:S02]  /*82b0*/  SHF.R.U32.HI R6, RZ, R18, R15 ;  /* 0x00000012ff067219 */ /* 0x000fe4000001160f */
[----:B------:R-:W-:Y:S01]  /*82c0*/  IADD3 R9, P0, RZ, -R16, RZ ;  /* 0x80000010ff097210 */ /* 0x000fe20007f1e0ff */
[----:B------:R-:W-:Y:S01]  /*82d0*/  FMUL R13, R7, UR4 ;  /* 0x00000004070d7c20 */ /* 0x000fe20008400000 */
[----:B------:R-:W-:Y:S01]  /*82e0*/  ULDC UR4, c[0x0][0x154] ;  /* 0x0000550000047ab9 */ /* 0x000fe20000000800 */
[----:B------:R-:W1:Y:S02]  /*82f0*/  LDC.64 R24, c[0x0][0x640] ;  /* 0x00019000ff187b82 */ /* 0x000e640000000a00 */
[----:B------:R-:W-:-:S02]  /*8300*/  IMAD.X R11, RZ, RZ, ~R6, P0 ;  /* 0x000000ffff0b7224 */ /* 0x000fc400000e0e06 */
[----:B------:R-:W2:Y:S01]  /*8310*/  F2I.U32.TRUNC.NTZ R13, R13 ;  /* 0x0000000d000d7305 */ /* 0x000ea2000020f000 */
[----:B------:R-:W-:-:S03]  /*8320*/  IMAD.WIDE.U32 R6, R9, R20, R2 ;  /* 0x0000001409067225 */ /* 0x000fc600078e0002 */
[----:B------:R-:W3:Y:S01]  /*8330*/  LDC R15, c[0x0][0x144] ;  /* 0x00005100ff0f7b82 */ /* 0x000ee20000000800 */
[----:B------:R-:W-:-:S04]  /*8340*/  IMAD R12, R11, R20, RZ ;  /* 0x000000140b0c7224 */ /* 0x000fc800078e02ff */
[----:B------:R-:W-:Y:S02]  /*8350*/  IMAD R9, R9, R21, R12 ;  /* 0x0000001509097224 */ /* 0x000fe400078e020c */
[----:B------:R-:W-:Y:S01]  /*8360*/  IMAD.MOV.U32 R12, RZ, RZ, -0x1 ;  /* 0xffffffffff0c7424 */ /* 0x000fe200078e00ff */
[----:B------:R-:W4:Y:S01]  /*8370*/  LDC R18, c[0x0][0x608] ;  /* 0x00018200ff127b82 */ /* 0x000f220000000800 */
[----:B------:R-:W-:Y:S01]  /*8380*/  IMAD.IADD R7, R7, 0x1, R9 ;  /* 0x0000000107077824 */ /* 0x000fe200078e0209 */
[----:B------:R-:W-:-:S04]  /*8390*/  I2FP.F32.U32 R9, R10 ;  /* 0x0000000a00097245 */ /* 0x000fc80000201000 */
[-C--:B0-----:R-:W-:Y:S01]  /*83a0*/  SHF.R.U64 R14, R6, R22.reuse, R7 ;  /* 0x00000016060e7219 */ /* 0x081fe20000001207 */
[----:B--2---:R-:W-:Y:S01]  /*83b0*/  IMAD.MOV R6, RZ, RZ, -R13 ;  /* 0x000000ffff067224 */ /* 0x004fe200078e0a0d */
[----:B------:R-:W0:Y:S01]  /*83c0*/  LDC R11, c[0x0][0x658] ;  /* 0x00019600ff0b7b82 */ /* 0x000e220000000800 */
[----:B-1----:R-:W-:Y:S01]  /*83d0*/  ISETP.NE.U32.AND P0, PT, R24, RZ, PT ;  /* 0x000000ff1800720c */ /* 0x002fe20003f05070 */
[----:B------:R-:W-:Y:S01]  /*83e0*/  FMUL R9, R9, UR4 ;  /* 0x0000000409097c20 */ /* 0x000fe20008400000 */
[----:B------:R-:W-:Y:S02]  /*83f0*/  SHF.R.U32.HI R7, RZ, R22, R7 ;  /* 0x00000016ff077219 */ /* 0x000fe40000011607 */
[----:B------:R-:W-:-:S03]  /*8400*/  ISETP.NE.AND.EX P0, PT, R25, RZ, PT, P0 ;  /* 0x000000ff1900720c */ /* 0x000fc60003f05300 */
[----:B------:R-:W1:Y:S01]  /*8410*/  LDC R21, c[0x0][0x148] ;  /* 0x00005200ff157b82 */ /* 0x000e620000000800 */
[----:B---3--:R-:W-:Y:S02]  /*8420*/  IMAD R22, R15, R6, R8 ;  /* 0x000000060f167224 */ /* 0x008fe400078e0208 */
[----:B------:R-:W-:-:S05]  /*8430*/  IMAD.MOV.U32 R8, RZ, RZ, 0x1 ;  /* 0x00000001ff087424 */ /* 0x000fca00078e00ff */
[----:B------:R-:W2:Y:S01]  /*8440*/  LDC R20, c[0x0][0x600] ;  /* 0x00018000ff147b82 */ /* 0x000ea20000000800 */
[-CC-:B----4-:R-:W-:Y:S02]  /*8450*/  SHF.R.U64 R17, R14, R18.reuse, R7.reuse ;  /* 0x000000120e117219 */ /* 0x190fe40000001207 */
[----:B------:R-:W-:Y:S02]  /*8460*/  SHF.R.U32.HI R6, RZ, R18, R7 ;  /* 0x00000012ff067219 */ /* 0x000fe40000011607 */
[----:B------:R3:W4:Y:S03]  /*8470*/  F2I.U32.TRUNC.NTZ R18, R9 ;  /* 0x0000000900127305 */ /* 0x000726000020f000 */
[----:B------:R-:W1:Y:S01]  /*8480*/  LDC R23, c[0x0][0x648] ;  /* 0x00019200ff177b82 */ /* 0x000e620000000800 */
[-C--:B0-----:R-:W-:Y:S02]  /*8490*/  SHF.R.U64 R19, R17, R11.reuse, R6 ;  /* 0x0000000b11137219 */ /* 0x081fe40000001206 */
[----:B------:R-:W-:-:S02]  /*84a0*/  SHF.L.U32 R12, R12, R11, RZ ;  /* 0x0000000b0c0c7219 */ /* 0x000fc400000006ff */
[-C--:B------:R-:W-:Y:S01]  /*84b0*/  SHF.R.U32.HI R7, RZ, R11.reuse, R6 ;  /* 0x0000000bff077219 */ /* 0x080fe20000011606 */
[----:B------:R-:W-:Y:S01]  /*84c0*/  IMAD.MOV.U32 R6, RZ, RZ, R19 ;  /* 0x000000ffff067224 */ /* 0x000fe200078e0013 */
[----:B------:R-:W-:Y:S01]  /*84d0*/  SHF.L.U32 R27, R8, R11, RZ ;  /* 0x0000000b081b7219 */ /* 0x000fe200000006ff */
[----:B------:R-:W0:Y:S01]  /*84e0*/  LDC R26, c[0x0][0x638] ;  /* 0x00018e00ff1a7b82 */ /* 0x000e220000000800 */
[----:B------:R-:W-:-:S07]  /*84f0*/  LOP3.LUT R28, RZ, R12, RZ, 0x33, !PT ;  /* 0x0000000cff1c7212 */ /* 0x000fce00078e33ff */
[----:B------:R-:W0:Y:S01]  /*8500*/  LDC R29, c[0x0][0x610] ;  /* 0x00018400ff1d7b82 */ /* 0x000e220000000800 */
[----:B---34-:R-:W-:Y:S05]  /*8510*/  @!P0 BRA `(.L_x_168) ;  /* 0x0000000000288947 */ /* 0x018fea0003800000 */
        /* <DEDUP_REMOVED lines=10> */
.L_x_168:
[----:B-1----:R-:W-:Y:S01]  /*85c0*/  SHF.R.U64 R7, R6, R23, R7 ;  /* 0x0000001706077219 */ /* 0x002fe20000001207 */
[----:B--2---:R-:W-:Y:S01]  /*85d0*/  VIADD R9, R20, 0xffffffff ;  /* 0xffffffff14097836 */ /* 0x004fe20000000000 */
[----:B------:R-:W-:Y:S01]  /*85e0*/  LOP3.LUT R6, R17, R28, RZ, 0xc0, !PT ;  /* 0x0000001c11067212 */ /* 0x000fe200078ec0ff */
[----:B------:R-:W-:Y:S02]  /*85f0*/  IMAD.MOV R18, RZ, RZ, -R18 ;  /* 0x000000ffff127224 */ /* 0x000fe400078e0a12 */
[----:B------:R-:W-:Y:S02]  /*8600*/  IMAD.MOV R8, RZ, RZ, -R7 ;  /* 0x000000ffff087224 */ /* 0x000fe400078e0a07 */
[----:B------:R-:W-:Y:S01]  /*8610*/  IMAD R11, R27, R7, R6 ;  /* 0x000000071b0b7224 */ /* 0x000fe200078e0206 */
[----:B------:R-:W-:Y:S01]  /*8620*/  LOP3.LUT R7, R14, R9, RZ, 0xc0, !PT ;  /* 0x000000090e077212 */ /* 0x000fe200078ec0ff */
[----:B------:R-:W-:Y:S02]  /*8630*/  @P3 IMAD R22, R21, R18, R10 ;  /* 0x0000001215163224 */ /* 0x000fe400078e020a */
[----:B0-----:R-:W-:-:S02]  /*8640*/  IMAD R6, R8, R26, R19 ;  /* 0x0000001a08067224 */ /* 0x001fc400078e0213 */
[----:B------:R-:W-:Y:S02]  /*8650*/  IMAD R11, R11, R29, R22 ;  /* 0x0000001d0b0b7224 */ /* 0x000fe400078e0216 */
[----:B------:R-:W-:Y:S02]  /*8660*/  IMAD R6, R6, R20, R7 ;  /* 0x0000001406067224 */ /* 0x000fe400078e0207 */
[----:B------:R-:W-:-:S03]  /*8670*/  IMAD.MOV.U32 R8, RZ, RZ, 0x1 ;  /* 0x00000001ff087424 */ /* 0x000fc600078e00ff */
[----:B------:R-:W-:Y:S02]  /*8680*/  SEL R14, R6, R11, !P3 ;  /* 0x0000000b060e7207 */ /* 0x000fe40005800000 */
[----:B------:R-:W-:Y:S01]  /*8690*/  SEL R11, R11, R6, !P3 ;  /* 0x000000060b0b7207 */ /* 0x000fe20005800000 */
[----:B------:R-:W-:Y:S01]  /*86a0*/  IMAD.MOV.U32 R6, RZ, RZ, R16 ;  /* 0x000000ffff067224 */ /* 0x000fe200078e0010 */
[----:B------:R-:W-:-:S07]  /*86b0*/  PRMT R7, R8, 0x7610, R7 ;  /* 0x0000761008077816 */ /* 0x000fce0000000007 */
.L_x_166:
[----:B------:R-:W-:-:S08]  /*86c0*/  NOP ;  /* 0x0000000000007918 */ /* 0x000fd00000000000 */
[----:B------:R-:W0:-:S00]  /*86d0*/  USETMAXREG.DEALLOC.CTAPOOL 0x28 ;  /* 0x00000028000079c8 */ /* 0x000e0000080e0500 */
[----:B0-----:R-:W-:-:S13]  /*86e0*/  ISETP.NE.AND P0, PT, R5, RZ, PT ;  /* 0x000000ff0500720c */ /* 0x001fda0003f05270 */
[----:B------:R-:W-:Y:S05]  /*86f0*/  @P0 EXIT ;  /* 0x000000000000094d */ /* 0x000fea0003800000 */
[----:B------:R-:W-:Y:S01]  /*8700*/  LOP3.LUT P0, RZ, R7, 0xff, RZ, 0xc0, !PT ;  /* 0x000000ff07ff7812 */ /* 0x000fe2000780c0ff */
[----:B------:R-:W-:Y:S02]  /*8710*/  IMAD.MOV.U32 R5, RZ, RZ, 0x1 ;  /* 0x00000001ff057424 */ /* 0x000fe400078e00ff */
[----:B------:R-:W-:-:S10]  /*8720*/  IMAD.MOV.U32 R13, RZ, RZ, RZ ;  /* 0x000000ffff0d7224 */ /* 0x000fd400078e00ff */
[----:B------:R-:W-:Y:S05]  /*8730*/  @!P0 BRA `(.L_x_169) ;  /* 0x0000000c00388947 */ /* 0x000fea0003800000 */
[----:B------:R-:W0:Y:S01]  /*8740*/  LDC R5, c[0x0][0x28c] ;  /* 0x0000a300ff057b82 */ /* 0x000e220000000800 */
[----:B------:R-:W-:Y:S01]  /*8750*/  ULDC UR5, c[0x0][0x600] ;  /* 0x0001800000057ab9 */ /* 0x000fe20000000800 */
[----:B------:R-:W-:Y:S01]  /*8760*/  ULDC UR4, c[0x0][0xc] ;  /* 0x0000030000047ab9 */ /* 0x000fe20000000800 */
[----:B------:R-:W-:Y:S01]  /*8770*/  UIADD3 UR16, UR5, -0x1, URZ ;  /* 0xffffffff05107890 */ /* 0x000fe2000fffe03f */
[C---:B------:R-:W-:Y:S01]  /*8780*/  LOP3.LUT P2, RZ, R0.reuse, 0x7f, RZ, 0xc0, !PT ;  /* 0x0000007f00ff7812 */ /* 0x040fe2000784c0ff */
[----:B------:R-:W-:Y:S01]  /*8790*/  ULDC UR6, c[0x0][0x658] ;  /* 0x0001960000067ab9 */ /* 0x000fe20000000800 */
[----:B------:R-:W-:Y:S01]  /*87a0*/  ULDC UR5, c[0x0][0x10] ;  /* 0x0000040000057ab9 */ /* 0x000fe20000000800 */
[----:B------:R-:W-:Y:S01]  /*87b0*/  UMOV UR7, 0xffffffff ;  /* 0xffffffff00077882 */ /* 0x000fe20000000000 */
[----:B------:R-:W-:Y:S01]  /*87c0*/  UMOV UR8, 0x1 ;  /* 0x0000000100087882 */ /* 0x000fe20000000000 */
[----:B------:R-:W-:Y:S01]  /*87d0*/  UIMAD.WIDE.U32 UR4, UR4, UR5, URZ ;  /* 0x00000005040472a5 */ /* 0x000fe2000f8e003f */
[----:B------:R-:W-:Y:S01]  /*87e0*/  LOP3.LUT P0, RZ, R0, 0x1f, RZ, 0xc0, !PT ;  /* 0x0000001f00ff7812 */ /* 0x000fe2000780c0ff */
[----:B------:R-:W-:Y:S01]  /*87f0*/  USHF.L.U32 UR7, UR7, UR6, URZ ;  /* 0x0000000607077299 */ /* 0x000fe2000800063f */
[----:B------:R-:W-:Y:S01]  /*8800*/  BSSY B0, `(.L_x_169) ;  /* 0x00000c1000007945 */ /* 0x000fe20003800000 */
[----:B------:R-:W-:Y:S01]  /*8810*/  USHF.L.U32 UR18, UR8, UR6, URZ ;  /* 0x0000000608127299 */ /* 0x000fe2000800063f */
[----:B------:R-:W-:Y:S01]  /*8820*/  IMAD.MOV.U32 R15, RZ, RZ, 0x1 ;  /* 0x00000001ff0f7424 */ /* 0x000fe200078e00ff */
[----:B------:R-:W-:Y:S01]  /*8830*/  LOP3.LUT R16, R4, 0x2, RZ, 0xfc, !PT ;  /* 0x0000000204107812 */ /* 0x000fe200078efcff */
[----:B------:R-:W-:Y:S01]  /*8840*/  ULDC UR6, c[0x0][0x14] ;  /* 0x0000050000067ab9 */ /* 0x000fe20000000800 */
[----:B------:R-:W-:Y:S01]  /*8850*/  PLOP3.LUT P0, PT, P0, P2, PT, 0x8a, 0x0 ;  /* 0x000000000000781c */ /* 0x000fe20000705172 */
[----:B------:R-:W-:Y:S01]  /*8860*/  UIMAD.WIDE.U32 UR20, UR4, UR6, URZ ;  /* 0x00000006041472a5 */ /* 0x000fe2000f8e003f */
[----:B------:R-:W-:Y:S01]  /*8870*/  IMAD.MOV.U32 R13, RZ, RZ, RZ ;  /* 0x000000ffff0d7224 */ /* 0x000fe200078e00ff */
[----:B------:R-:W-:-:S02]  /*8880*/  UIMAD UR13, UR5, UR6, URZ ;  /* 0x00000006050d72a4 */ /* 0x000fc4000f8e023f */
[----:B------:R-:W-:Y:S01]  /*8890*/  ULOP3.LUT UR17, URZ, UR7, URZ, 0x33, !UPT ;  /* 0x000000073f117292 */ /* 0x000fe2000f8e333f */
[----:B0-----:R-:W-:Y:S01]  /*88a0*/  VIADD R5, R5, 0x7f ;  /* 0x0000007f05057836 */ /* 0x001fe20000000000 */
[----:B------:R-:W-:Y:S01]  /*88b0*/  UIADD3 UR13, UR21, UR13, URZ ;  /* 0x0000000d150d7290 */ /* 0x000fe2000fffe03f */
[----:B------:R-:W-:-:S03]  /*88c0*/  ULDC.64 UR22, c[0x0][0x198] ;  /* 0x0000660000167ab9 */ /* 0x000fc60000000a00 */
[----:B------:R-:W-:-:S04]  /*88d0*/  SHF.R.S32.HI R8, RZ, 0x1f, R5 ;  /* 0x0000001fff087819 */ /* 0x000fc80000011405 */
[----:B------:R-:W-:Y:S01]  /*88e0*/  LEA.HI R8, R8, R5, RZ, 0x7 ;  /* 0x0000000508087211 */ /* 0x000fe200078f38ff */
[----:B------:R-:W-:-:S03]  /*88f0*/  IMAD.MOV.U32 R5, RZ, RZ, 0x1 ;  /* 0x00000001ff057424 */ /* 0x000fc600078e00ff */
[----:B------:R-:W-:-:S05]  /*8900*/  SHF.R.S32.HI R12, RZ, 0x7, R8 ;  /* 0x00000007ff0c7819 */ /* 0x000fca0000011408 */
[----:B------:R-:W-:-:S07]  /*8910*/  VIADD R0, R12, 0x1 ;  /* 0x000000010c007836 */ /* 0x000fce0000000000 */
.L_x_181:
[----:B------:R-:W-:-:S03]  /*8920*/  UMOV UR4, 0xffffffff ;  /* 0xffffffff00047882 */ /* 0x000fc60000000000 */
[----:B------:R-:W-:Y:S05]  /*8930*/  BRA.DIV UR4, `(.L_x_170) ;  /* 0x0000001204147947 */ /* 0x000fea000b800000 */
[----:B------:R-:W-:-:S13]  /*8940*/  ELECT P1, URZ, PT ;  /* 0x00000000003f782f */ /* 0x000fda0003820000 */
.L_x_195:
[----:B------:R-:W0:Y:S01]  /*8950*/  LDC R7, c[0x0][0x28c] ;  /* 0x0000a300ff077b82 */ /* 0x000e220000000800 */
[----:B------:R-:W-:Y:S01]  /*8960*/  BSSY B1, `(.L_x_171) ;  /* 0x0000037000017945 */ /* 0x000fe20003800000 */
[----:B0-----:R-:W-:-:S13]  /*8970*/  ISETP.LT.OR P1, PT, R7, 0x1, !P1 ;  /* 0x000000010700780c */ /* 0x001fda0004f21670 */
[----:B------:R-:W-:Y:S05]  /*8980*/  @P1 BRA `(.L_x_172) ;  /* 0x0000000000d01947 */ /* 0x000fea0003800000 */
[----:B------:R-:W-:Y:S02]  /*8990*/  IMAD.SHL.U32 R14, R14, 0x40, RZ ;  /* 0x000000400e0e7824 */ /* 0x000fe400078e00ff */
[----:B------:R-:W-:Y:S02]  /*89a0*/  IMAD.SHL.U32 R17, R11, 0x100, RZ ;  /* 0x000001000b117824 */ /* 0x000fe400078e00ff */
[----:B------:R-:W-:Y:S02]  /*89b0*/  IMAD.MOV.U32 R20, RZ, RZ, RZ ;  /* 0x000000ffff147224 */ /* 0x000fe400078e00ff */
[----:B------:R-:W-:Y:S02]  /*89c0*/  IMAD.MOV.U32 R7, RZ, RZ, R0 ;  /* 0x000000ffff077224 */ /* 0x000fe400078e0000 */
[----:B------:R-:W-:Y:S02]  /*89d0*/  IMAD.MOV.U32 R8, RZ, RZ, R5 ;  /* 0x000000ffff087224 */ /* 0x000fe400078e0005 */
[----:B------:R-:W-:-:S07]  /*89e0*/  IMAD.MOV.U32 R9, RZ, RZ, R13 ;  /* 0x000000ffff097224 */ /* 0x000fce00078e000d */
.L_x_176:
[----:B------:R-:W0:Y:S01]  /*89f0*/  S2R R11, SR_CgaCtaId ;  /* 0x00000000000b7919 */ /* 0x000e220000008800 */
[----:B------:R-:W-:-:S04]  /*8a00*/  MOV R10, 0x400 ;  /* 0x00000400000a7802 */ /* 0x000fc80000000f00 */
[----:B0-----:R-:W-:Y:S02]  /*8a10*/  LEA R18, R11, R10, 0x18 ;  /* 0x0000000a0b127211 */ /* 0x001fe400078ec0ff */
[----:B------:R-:W-:Y:S01]  /*8a20*/  SHF.L.U32 R10, R8, 0x1f, RZ ;  /* 0x0000001f080a7819 */ /* 0x000fe200000006ff */
[----:B------:R-:W0:Y:S02]  /*8a30*/  @!P2 LDC R11, c[0x0][0x500] ;  /* 0x00014000ff0bab82 */ /* 0x000e240000000800 */
[----:B------:R-:W-:-:S04]  /*8a40*/  IMAD R19, R9, 0x8, R18 ;  /* 0x0000000809137824 */ /* 0x000fc800078e0212 */
[----:B------:R-:W1:Y:S02]  /*8a50*/  SYNCS.PHASECHK.TRANS64.TRYWAIT P1, [R19+URZ+0x38], R10 ;  /* 0x0000380a130075a7 */ /* 0x000e64000802017f */
[----:B-1----:R-:W-:Y:S05]  /*8a60*/  @!P1 BRA `(.L_x_173) ;  /* 0x0000000c00e89947 */ /* 0x002fea0003800000 */
.L_x_196:
[----:B-1----:R-:W-:Y:S01]  /*8a70*/  PRMT R10, R16, 0x9910, RZ ;  /* 0x00009910100a7816 */ /* 0x002fe200000000ff */
[----:B0-----:R0:W-:Y:S03]  /*8a80*/  @!P2 SYNCS.ARRIVE.TRANS64 RZ, [R19+URZ], R11 ;  /* 0x0000000b13ffa9a7 */ /* 0x0011e6000800003f */
[----:B------:R-:W-:-:S13]  /*8a90*/  ISETP.NE.AND P1, PT, R10, 0x2, PT ;  /* 0x000000020a00780c */ /* 0x000fda0003f25270 */
[----:B0-----:R-:W-:Y:S05]  /*8aa0*/  @P1 BRA `(.L_x_174) ;  /* 0x0000000000041947 */ /* 0x001fea0003800000 */
[----:B------:R-:W-:Y:S01]  /*8ab0*/  BPT.TRAP 0x1 ;  /* 0x000000040000795c */ /* 0x000fe20000300000 */
.L_x_174:
[----:B------:R-:W-:Y:S05]  /*8ac0*/  @P0 BRA `(.L_x_175) ;  /* 0x0000000000040947 */ /* 0x000fea0003800000 */
[----:B------:R-:W-:Y:S01]  /*8ad0*/  BPT.TRAP 0x1 ;  /* 0x000000040000795c */ /* 0x000fe20000300000 */
.L_x_175:
[--C-:B------:R-:W-:Y:S01]  /*8ae0*/  IMAD R10, R9, 0x8000, R18.reuse ;  /* 0x00008000090a7824 */ /* 0x100fe200078e0212 */
[----:B------:R-:W-:Y:S01]  /*8af0*/  R2UR UR9, R19 ;  /* 0x00000000130972ca */ /* 0x000fe200000e0000 */
[----:B------:R-:W-:Y:S01]  /*8b00*/  IMAD R18, R9, 0x2000, R18 ;  /* 0x0000200009127824 */ /* 0x000fe200078e0212 */
[----:B------:R-:W-:Y:S01]  /*8b10*/  UIADD3 UR4, UP0, UR22, 0xf0, URZ ;  /* 0x000000f016047890 */ /* 0x000fe2000ff1e03f */
[----:B------:R-:W-:Y:S01]  /*8b20*/  VIADD R7, R7, 0xffffffff ;  /* 0xffffffff07077836 */ /* 0x000fe20000000000 */
[----:B------:R-:W-:Y:S01]  /*8b30*/  R2UR UR5, R10 ;  /* 0x000000000a0572ca */ /* 0x000fe200000e0000 */
[----:B------:R-:W-:Y:S01]  /*8b40*/  UIADD3 UR24, UP1, UR22, 0x1f0, URZ ;  /* 0x000001f016187890 */ /* 0x000fe2000ff3e03f */
[----:B------:R-:W-:Y:S01]  /*8b50*/  R2UR UR8, R18 ;  /* 0x00000000120872ca */ /* 0x000fe200000e0000 */
[----:B------:R-:W-:Y:S01]  /*8b60*/  VIADD R9, R9, 0x1 ;  /* 0x0000000109097836 */ /* 0x000fe20000000000 */
[----:B------:R-:W-:Y:S01]  /*8b70*/  R2UR UR11, R17 ;  /* 0x00000000110b72ca */ /* 0x000fe200000e0000 */
[----:B------:R-:W-:Y:S01]  /*8b80*/  UIADD3.X UR25, URZ, UR23, URZ, UP1, !UPT ;  /* 0x000000173f197290 */ /* 0x000fe20008ffe43f */
[----:B------:R-:W-:Y:S01]  /*8b90*/  R2UR UR10, R20 ;  /* 0x00000000140a72ca */ /* 0x000fe200000e0000 */
[----:B------:R-:W-:Y:S01]  /*8ba0*/  UMOV UR6, 0x0 ;  /* 0x0000000000067882 */ /* 0x000fe20000000000 */
[----:B------:R-:W-:Y:S01]  /*8bb0*/  R2UR UR12, R6 ;  /* 0x00000000060c72ca */ /* 0x000fe200000e0000 */
[----:B------:R-:W-:Y:S01]  /*8bc0*/  UMOV UR7, 0x10000000 ;  /* 0x1000000000077882 */ /* 0x000fe20000000000 */
[----:B------:R-:W-:Y:S01]  /*8bd0*/  R2UR UR19, R14 ;  /* 0x000000000e1372ca */ /* 0x000fe200000e0000 */
[----:B------:R-:W-:Y:S01]  /*8be0*/  VIADD R20, R20, 0x80 ;  /* 0x0000008014147836 */ /* 0x000fe20000000000 */
[----:B------:R-:W-:Y:S01]  /*8bf0*/  ISETP.GT.AND P4, PT, R7, 0x1, PT ;  /* 0x000000010700780c */ /* 0x000fe20003f84270 */
[----:B------:R-:W-:Y:S01]  /*8c00*/  UIADD3 UR14, UR5, 0x180, URZ ;  /* 0x00000180050e7890 */ /* 0x000fe2000fffe03f */
[----:B------:R-:W-:Y:S01]  /*8c10*/  ISETP.NE.AND P1, PT, R9, 0x7, PT ;  /* 0x000000070900780c */ /* 0x000fe20003f25270 */
[----:B------:R-:W-:-:S02]  /*8c20*/  UIADD3.X UR5, URZ, UR23, URZ, UP0, !UPT ;  /* 0x000000173f057290 */ /* 0x000fc400087fe43f */
[----:B------:R-:W-:Y:S01]  /*8c30*/  UIADD3 UR15, UR8, 0x38180, URZ ;  /* 0x00038180080f7890 */ /* 0x000fe2000fffe03f */
[----:B------:R-:W-:Y:S02]  /*8c40*/  SEL R11, RZ, 0x1, P1 ;  /* 0x00000001ff0b7807 */ /* 0x000fe40000800000 */
[----:B------:R-:W-:Y:S01]  /*8c50*/  UMOV UR8, UR14 ;  /* 0x0000000e00087c82 */ /* 0x000fe20008000000 */
[----:B------:R-:W-:Y:S02]  /*8c60*/  SEL R9, R9, RZ, P1 ;  /* 0x000000ff09097207 */ /* 0x000fe40000800000 */
[----:B------:R-:W-:Y:S01]  /*8c70*/  LOP3.LUT R8, R8, R11, RZ, 0x3c, !PT ;  /* 0x0000000b08087212 */ /* 0x000fe200078e3cff */
[----:B------:R0:W-:Y:S02]  /*8c80*/  UTMALDG.3D [UR8], [UR4], desc[UR6] ;  /* 0x00000608040075b4 */ /* 0x0001e40008011000 */
[----:B0-----:R-:W-:Y:S01]  /*8c90*/  UMOV UR8, UR15 ;  /* 0x0000000f00087c82 */ /* 0x001fe20008000000 */
[----:B------:R-:W-:-:S02]  /*8ca0*/  UMOV UR11, UR19 ;  /* 0x00000013000b7c82 */ /* 0x000fc40008000000 */
[----:B------:R0:W-:Y:S02]  /*8cb0*/  UTMALDG.3D [UR8], [UR24], desc[UR6] ;  /* 0x00000608180075b4 */ /* 0x0001e40008011000 */
[----:B0-----:R-:W-:Y:S05]  /*8cc0*/  @P4 BRA `(.L_x_176) ;  /* 0xfffffffc00484947 */ /* 0x001fea000383ffff */
.L_x_172:
[----:B------:R-:W-:Y:S05]  /*8cd0*/  BSYNC B1 ;  /* 0x0000000000017941 */ /* 0x000fea0003800000 */
.L_x_171:
[----:B------:R-:W-:Y:S01]  /*8ce0*/  LOP3.LUT P5, RZ, R15, 0xff, RZ, 0xc0, !PT ;  /* 0x000000ff0fff7812 */ /* 0x000fe200078ac0ff */
[C---:B------:R-:W-:Y:S01]  /*8cf0*/  IMAD.IADD R13, R12.reuse, 0x1, R13 ;  /* 0x000000010c0d7824 */ /* 0x040fe200078e020d */
[----:B------:R-:W-:Y:S01]  /*8d00*/  ULDC.64 UR4, c[0x0][0x650] ;  /* 0x0001940000047ab9 */ /* 0x000fe20000000a00 */
[C---:B------:R-:W-:Y:S01]  /*8d10*/  ISETP.GE.U32.AND P4, PT, R12.reuse, 0x7, PT ;  /* 0x000000070c00780c */ /* 0x040fe20003f86070 */
[----:B------:R-:W-:Y:S01]  /*8d20*/  BSSY B1, `(.L_x_177) ;  /* 0x000006c000017945 */ /* 0x000fe20003800000 */
[C---:B------:R-:W-:Y:S01]  /*8d30*/  IMAD.WIDE.U32 R6, R13.reuse, 0x24924925, RZ ;  /* 0x249249250d067825 */ /* 0x040fe200078e00ff */
[----:B------:R-:W-:Y:S02]  /*8d40*/  ISETP.GT.U32.AND P1, PT, R13, 0x6, PT ;  /* 0x000000060d00780c */ /* 0x000fe40003f24070 */
[----:B------:R-:W-:Y:S01]  /*8d50*/  PRMT R15, RZ, 0x7610, R15 ;  /* 0x00007610ff0f7816 */ /* 0x000fe2000000000f */
[----:B------:R-:W-:Y:S01]  /*8d60*/  IMAD.MOV.U32 R11, RZ, RZ, -0x1 ;  /* 0xffffffffff0b7424 */ /* 0x000fe200078e00ff */
[----:B------:R-:W-:Y:S01]  /*8d70*/  ISETP.LT.U32.AND P1, PT, R12, 0x7, P1 ;  /* 0x000000070c00780c */ /* 0x000fe20000f21070 */
[----:B------:R-:W-:-:S02]  /*8d80*/  IMAD.MOV.U32 R14, RZ, RZ, -0x1 ;  /* 0xffffffffff0e7424 */ /* 0x000fc400078e00ff */
[----:B------:R-:W0:Y:S01]  /*8d90*/  @P5 S2R R9, SR_CgaCtaId ;  /* 0x0000000000095919 */ /* 0x000e220000008800 */
[----:B------:R-:W-:Y:S02]  /*8da0*/  SEL R6, RZ, 0x1, !P1 ;  /* 0x00000001ff067807 */ /* 0x000fe40004800000 */
[----:B------:R-:W-:Y:S02]  /*8db0*/  IADD3 R2, P1, R2, UR20, RZ ;  /* 0x0000001402027c10 */ /* 0x000fe4000ff3e0ff */
[----:B------:R-:W-:Y:S02]  /*8dc0*/  @P5 MOV R8, 0x400 ;  /* 0x0000040000085802 */ /* 0x000fe40000000f00 */
[----:B------:R-:W-:Y:S02]  /*8dd0*/  IADD3.X R3, R3, UR13, RZ, P1, !PT ;  /* 0x0000000d03037c10 */ /* 0x000fe40008ffe4ff */
[----:B------:R-:W-:Y:S02]  /*8de0*/  ISETP.GE.U32.AND P1, PT, R2, UR4, PT ;  /* 0x0000000402007c0c */ /* 0x000fe4000bf26070 */
[----:B------:R-:W-:-:S02]  /*8df0*/  LOP3.LUT R5, R5, R6, RZ, 0x3c, !PT ;  /* 0x0000000605057212 */ /* 0x000fc400078e3cff */
[----:B------:R-:W-:Y:S02]  /*8e00*/  ISETP.GE.U32.AND.EX P1, PT, R3, UR5, PT, P1 ;  /* 0x0000000503007c0c */ /* 0x000fe4000bf26110 */
[----:B0-----:R-:W-:Y:S01]  /*8e10*/  @P5 LEA R8, R9, R8, 0x18 ;  /* 0x0000000809085211 */ /* 0x001fe200078ec0ff */
[----:B------:R-:W-:-:S03]  /*8e20*/  IMAD.IADD R9, R13, 0x1, -R7 ;  /* 0x000000010d097824 */ /* 0x000fc600078e0a07 */
[----:B------:R0:W-:Y:S02]  /*8e30*/  @P5 SYNCS.ARRIVE.TRANS64.A1T0 RZ, [R8+URZ+0x88], RZ ;  /* 0x000088ff08ff59a7 */ /* 0x0001e4000810003f */
[----:B------:R-:W-:Y:S02]  /*8e40*/  LEA.HI R9, R9, R7, RZ, 0x1f ;  /* 0x0000000709097211 */ /* 0x000fe400078ff8ff */
[----:B------:R-:W-:Y:S02]  /*8e50*/  PRMT R7, RZ, 0x7610, R7 ;  /* 0x00007610ff077816 */ /* 0x000fe40000000007 */
[----:B------:R-:W-:-:S04]  /*8e60*/  SHF.R.U32.HI R6, RZ, 0x2, R9 ;  /* 0x00000002ff067819 */ /* 0x000fc80000011609 */
[----:B------:R-:W-:Y:S01]  /*8e70*/  @P4 LOP3.LUT R5, R5, 0x1, R6, 0x78, !PT ;  /* 0x0000000105054812 */ /* 0x000fe200078e7806 */
[----:B------:R-:W-:Y:S02]  /*8e80*/  IMAD R13, R6, -0x7, R13 ;  /* 0xfffffff9060d7824 */ /* 0x000fe400078e020d */
[----:B------:R-:W-:Y:S01]  /*8e90*/  IMAD.MOV.U32 R6, RZ, RZ, -0x1 ;  /* 0xffffffffff067424 */ /* 0x000fe200078e00ff */
[----:B0-----:R-:W-:Y:S06]  /*8ea0*/  @P1 BRA `(.L_x_178) ;  /* 0x00000004004c1947 */ /* 0x001fec0003800000 */
[----:B------:R-:W-:Y:S01]  /*8eb0*/  ULDC.64 UR4, c[0x0][0x628] ;  /* 0x00018a0000047ab9 */ /* 0x000fe20000000a00 */
[----:B------:R-:W0:Y:S01]  /*8ec0*/  S2R R17, SR_CTAID.X ;  /* 0x0000000000117919 */ /* 0x000e220000002500 */
[----:B------:R-:W-:Y:S01]  /*8ed0*/  ISETP.NE.U32.AND P1, PT, RZ, UR4, PT ;  /* 0x00000004ff007c0c */ /* 0x000fe2000bf25070 */
[----:B------:R-:W-:Y:S01]  /*8ee0*/  ULDC UR7, c[0x0][0x630] ;  /* 0x00018c0000077ab9 */ /* 0x000fe20000000800 */
[----:B------:R-:W-:Y:S01]  /*8ef0*/  IMAD.MOV.U32 R6, RZ, RZ, R2 ;  /* 0x000000ffff067224 */ /* 0x000fe200078e0002 */
[----:B------:R-:W1:Y:S01]  /*8f00*/  S2R R14, SR_CTAID.Y ;  /* 0x00000000000e7919 */ /* 0x000e620000002600 */
[----:B------:R-:W-:Y:S01]  /*8f10*/  ISETP.NE.AND.EX P1, PT, RZ, UR5, PT, P1 ;  /* 0x00000005ff007c0c */ /* 0x000fe2000bf25310 */
[----:B------:R-:W-:-:S12]  /*8f20*/  IMAD.MOV.U32 R7, RZ, RZ, R3 ;  /* 0x000000ffff077224 */ /* 0x000fd800078e0003 */
[----:B------:R-:W-:Y:S05]  /*8f30*/  @!P1 BRA `(.L_x_179) ;  /* 0x0000000000289947 */ /* 0x000fea0003800000 */
[----:B------:R-:W-:Y:S02]  /*8f40*/  ULDC UR6, c[0x0][0x634] ;  /* 0x00018d0000067ab9 */ /* 0x000fe40000000800 */
[----:B------:R-:W-:-:S05]  /*8f50*/  IADD3 R11, P1, R2, UR6, RZ ;  /* 0x00000006020b7c10 */ /* 0x000fca000ff3e0ff */
[----:B------:R-:W-:-:S04]  /*8f60*/  IMAD.X R19, RZ, RZ, R3, P1 ;  /* 0x000000ffff137224 */ /* 0x000fc800008e0603 */
[----:B------:R-:W-:-:S04]  /*8f70*/  IMAD.WIDE.U32 R8, R19, UR4, RZ ;  /* 0x0000000413087c25 */ /* 0x000fc8000f8e00ff */
[----:B------:R-:W-:-:S04]  /*8f80*/  IMAD.WIDE.U32 R8, P1, R11, UR5, R8 ;  /* 0x000000050b087c25 */ /* 0x000fc8000f820008 */
[----:B------:R-:W-:-:S04]  /*8f90*/  IMAD.WIDE.U32 R10, R11, UR4, RZ ;  /* 0x000000040b0a7c25 */ /* 0x000fc8000f8e00ff */
[----:B------:R-:W-:Y:S01]  /*8fa0*/  IMAD.X R7, RZ, RZ, RZ, P1 ;  /* 0x000000ffff077224 */ /* 0x000fe200008e06ff */
[----:B------:R-:W-:Y:S01]  /*8fb0*/  IADD3 RZ, P1, R11, R8, RZ ;  /* 0x000000080bff7210 */ /* 0x000fe20007f3e0ff */
[----:B------:R-:W-:-:S04]  /*8fc0*/  IMAD.MOV.U32 R6, RZ, RZ, R9 ;  /* 0x000000ffff067224 */ /* 0x000fc800078e0009 */
[----:B------:R-:W-:-:S08]  /*8fd0*/  IMAD.WIDE.U32.X R6, R19, UR5, R6, P1 ;  /* 0x0000000513067c25 */ /* 0x000fd000088e0406 */
.L_x_179:
[--C-:B------:R-:W-:Y:S01]  /*8fe0*/  SHF.R.U64 R10, R6, UR7, R7.reuse ;  /* 0x00000007060a7c19 */ /* 0x100fe20008001207 */
[----:B------:R-:W-:Y:S01]  /*8ff0*/  ULDC.64 UR4, c[0x0][0x620] ;  /* 0x0001880000047ab9 */ /* 0x000fe20000000a00 */
[----:B------:R-:W-:Y:S01]  /*9000*/  SHF.R.U32.HI R6, RZ, UR7, R7 ;  /* 0x00000007ff067c19 */ /* 0x000fe20008011607 */
[----:B------:R-:W2:Y:S01]  /*9010*/  LDC R22, c[0x0][0x144] ;  /* 0x00005100ff167b82 */ /* 0x000ea20000000800 */
[----:B------:R-:W-:Y:S01]  /*9020*/  IADD3 R9, P1, RZ, -R10, RZ ;  /* 0x8000000aff097210 */ /* 0x000fe20007f3e0ff */
[----:B------:R-:W-:Y:S01]  /*9030*/  ULDC.64 UR8, c[0x0][0x640] ;  /* 0x0001900000087ab9 */ /* 0x000fe20000000a00 */
[----:B0-----:R-:W-:Y:S01]  /*9040*/  I2FP.F32.U32 R11, R17 ;  /* 0x00000011000b7245 */ /* 0x001fe20000201000 */
[----:B------:R-:W-:Y:S02]  /*9050*/  ULDC UR6, c[0x0][0x608] ;  /* 0x0001820000067ab9 */ /* 0x000fe40000000800 */
[----:B------:R-:W-:Y:S01]  /*9060*/  IMAD.X R6, RZ, RZ, ~R6, P1 ;  /* 0x000000ffff067224 */ /* 0x000fe200008e0e06 */
[----:B------:R-:W-:Y:S01]  /*9070*/  ISETP.NE.U32.AND P1, PT, RZ, UR8, PT ;  /* 0x00000008ff007c0c */ /* 0x000fe2000bf25070 */
[----:B------:R-:W0:Y:S02]  /*9080*/  LDC R19, c[0x0][0x148] ;  /* 0x00005200ff137b82 */ /* 0x000e240000000800 */
[----:B------:R-:W-:Y:S01]  /*9090*/  IMAD R8, R6, UR4, RZ ;  /* 0x0000000406087c24 */ /* 0x000fe2000f8e02ff */
[----:B------:R-:W-:Y:S01]  /*90a0*/  ISETP.NE.AND.EX P1, PT, RZ, UR9, PT, P1 ;  /* 0x00000009ff007c0c */ /* 0x000fe2000bf25310 */
[----:B------:R-:W-:Y:S01]  /*90b0*/  IMAD.WIDE.U32 R6, R9, UR4, R2 ;  /* 0x0000000409067c25 */ /* 0x000fe2000f8e0002 */
[----:B------:R-:W-:-:S03]  /*90c0*/  ULDC UR4, c[0x0][0x150] ;  /* 0x0000540000047ab9 */ /* 0x000fc60000000800 */
[----:B------:R-:W-:Y:S02]  /*90d0*/  IMAD R9, R9, UR5, R8 ;  /* 0x0000000509097c24 */ /* 0x000fe4000f8e0208 */
[----:B------:R-:W-:Y:S01]  /*90e0*/  FMUL R8, R11, UR4 ;  /* 0x000000040b087c20 */ /* 0x000fe20008400000 */
[----:B------:R-:W-:Y:S01]  /*90f0*/  ULDC UR4, c[0x0][0x618] ;  /* 0x0001860000047ab9 */ /* 0x000fe20000000800 */
[----:B------:R-:W-:Y:S01]  /*9100*/  ULDC UR5, c[0x0][0x154] ;  /* 0x0000550000057ab9 */ /* 0x000fe20000000800 */
[----:B------:R-:W-:-:S03]  /*9110*/  IMAD.IADD R7, R7, 0x1, R9 ;  /* 0x0000000107077824 */ /* 0x000fc600078e0209 */
[----:B------:R-:W3:Y:S02]  /*9120*/  F2I.U32.TRUNC.NTZ R8, R8 ;  /* 0x0000000800087305 */ /* 0x000ee4000020f000 */
[----:B------:R-:W-:Y:S02]  /*9130*/  SHF.R.U64 R11, R6, UR4, R7 ;  /* 0x00000004060b7c19 */ /* 0x000fe40008001207 */
[----:B-1----:R-:W-:-:S05]  /*9140*/  I2FP.F32.U32 R6, R14 ;  /* 0x0000000e00067245 */ /* 0x002fca0000201000 */
[----:B------:R-:W-:Y:S01]  /*9150*/  FMUL R21, R6, UR5 ;  /* 0x0000000506157c20 */ /* 0x000fe20008400000 */
[----:B------:R-:W-:Y:S01]  /*9160*/  SHF.R.U32.HI R6, RZ, UR4, R7 ;  /* 0x00000004ff067c19 */ /* 0x000fe20008011607 */
[----:B------:R-:W-:-:S03]  /*9170*/  ULDC UR4, c[0x0][0x658] ;  /* 0x0001960000047ab9 */ /* 0x000fc60000000800 */
[--C-:B------:R-:W-:Y:S01]  /*9180*/  SHF.R.U64 R20, R11, UR6, R6.reuse ;  /* 0x000000060b147c19 */ /* 0x100fe20008001206 */
[----:B------:R-:W1:Y:S01]  /*9190*/  F2I.U32.TRUNC.NTZ R21, R21 ;  /* 0x0000001500157305 */ /* 0x000e62000020f000 */
[----:B------:R-:W-:Y:S01]  /*91a0*/  SHF.R.U32.HI R7, RZ, UR6, R6 ;  /* 0x00000006ff077c19 */ /* 0x000fe20008011606 */
[----:B---3--:R-:W-:-:S03]  /*91b0*/  IMAD.MOV R8, RZ, RZ, -R8 ;  /* 0x000000ffff087224 */ /* 0x008fc600078e0a08 */
[----:B------:R-:W-:Y:S01]  /*91c0*/  SHF.R.U64 R18, R20, UR4, R7 ;  /* 0x0000000414127c19 */ /* 0x000fe20008001207 */
[----:B--2---:R-:W-:Y:S01]  /*91d0*/  IMAD R17, R22, R8, R17 ;  /* 0x0000000816117224 */ /* 0x004fe200078e0211 */
[----:B------:R-:W-:-:S03]  /*91e0*/  SHF.R.U32.HI R23, RZ, UR4, R7 ;  /* 0x00000004ff177c19 */ /* 0x000fc60008011607 */
[----:B------:R-:W-:Y:S02]  /*91f0*/  IMAD.MOV.U32 R6, RZ, RZ, R18 ;  /* 0x000000ffff067224 */ /* 0x000fe400078e0012 */
[----:B------:R-:W-:Y:S01]  /*9200*/  IMAD.MOV.U32 R7, RZ, RZ, R23 ;  /* 0x000000ffff077224 */ /* 0x000fe200078e0017 */
[----:B-1----:R-:W-:Y:S06]  /*9210*/  @!P1 BRA `(.L_x_180) ;  /* 0x0000000000289947 */ /* 0x002fec0003800000 */
[----:B------:R-:W-:Y:S02]  /*9220*/  ULDC UR4, c[0x0][0x64c] ;  /* 0x0001930000047ab9 */ /* 0x000fe40000000800 */
[----:B------:R-:W-:-:S05]  /*9230*/  IADD3 R7, P1, R18, UR4, RZ ;  /* 0x0000000412077c10 */ /* 0x000fca000ff3e0ff */
[----:B------:R-:W-:-:S04]  /*9240*/  IMAD.X R23, RZ, RZ, R23, P1 ;  /* 0x000000ffff177224 */ /* 0x000fc800008e0617 */
[----:B------:R-:W-:-:S04]  /*9250*/  IMAD.WIDE.U32 R8, R23, UR8, RZ ;  /* 0x0000000817087c25 */ /* 0x000fc8000f8e00ff */
[----:B------:R-:W-:-:S04]  /*9260*/  IMAD.WIDE.U32 R8, P1, R7, UR9, R8 ;  /* 0x0000000907087c25 */ /* 0x000fc8000f820008 */
[----:B------:R-:W-:-:S04]  /*9270*/  IMAD.WIDE.U32 R6, R7, UR8, RZ ;  /* 0x0000000807067c25 */ /* 0x000fc8000f8e00ff */
[----:B------:R-:W-:Y:S01]  /*9280*/  IMAD.MOV.U32 R6, RZ, RZ, R9 ;  /* 0x000000ffff067224 */ /* 0x000fe200078e0009 */
[----:B------:R-:W-:Y:S01]  /*9290*/  IADD3 RZ, P4, R7, R8, RZ ;  /* 0x0000000807ff7210 */ /* 0x000fe20007f9e0ff */
[----:B------:R-:W-:-:S04]  /*92a0*/  IMAD.X R7, RZ, RZ, RZ, P1 ;  /* 0x000000ffff077224 */ /* 0x000fc800008e06ff */
[----:B------:R-:W-:-:S08]  /*92b0*/  IMAD.WIDE.U32.X R6, R23, UR9, R6, P4 ;  /* 0x0000000917067c25 */ /* 0x000fd0000a0e0406 */
.L_x_180:
[----:B------:R-:W-:Y:S01]  /*92c0*/  ULDC UR4, c[0x0][0x648] ;  /* 0x0001920000047ab9 */ /* 0x000fe20000000800 */
[----:B------:R-:W-:Y:S01]  /*92d0*/  LOP3.LUT R20, R20, UR17, RZ, 0xc0, !PT ;  /* 0x0000001114147c12 */ /* 0x000fe2000f8ec0ff */
[----:B------:R-:W-:Y:S01]  /*92e0*/  IMAD.MOV R21, RZ, RZ, -R21 ;  /* 0x000000ffff157224 */ /* 0x000fe200078e0a15 */
[----:B------:R-:W-:Y:S01]  /*92f0*/  SHF.R.U64 R7, R6, UR4, R7 ;  /* 0x0000000406077c19 */ /* 0x000fe20008001207 */
[----:B------:R-:W-:Y:S01]  /*9300*/  ULDC UR4, c[0x0][0x638] ;  /* 0x00018e0000047ab9 */ /* 0x000fe20000000800 */
[----:B------:R-:W-:Y:S01]  /*9310*/  LOP3.LUT R11, R11, UR16, RZ, 0xc0, !PT ;  /* 0x000000100b0b7c12 */ /* 0x000fe2000f8ec0ff */
[----:B0-----:R-:W-:Y:S01]  /*9320*/  @P3 IMAD R17, R19, R21, R14 ;  /* 0x0000001513113224 */ /* 0x001fe200078e020e */
[----:B------:R-:W-:Y:S01]  /*9330*/  ULDC UR5, c[0x0][0x610] ;  /* 0x0001840000057ab9 */ /* 0x000fe20000000800 */
[----:B------:R-:W-:Y:S02]  /*9340*/  IMAD.MOV R9, RZ, RZ, -R7 ;  /* 0x000000ffff097224 */ /* 0x000fe400078e0a07 */
[----:B------:R-:W-:-:S02]  /*9350*/  IMAD R20, R7, UR18, R20 ;  /* 0x0000001207147c24 */ /* 0x000fc4000f8e0214 */
[----:B------:R-:W-:Y:S01]  /*9360*/  IMAD R18, R9, UR4, R18 ;  /* 0x0000000409127c24 */ /* 0x000fe2000f8e0212 */
[----:B------:R-:W-:Y:S01]  /*9370*/  ULDC UR4, c[0x0][0x600] ;  /* 0x0001800000047ab9 */ /* 0x000fe20000000800 */
[----:B------:R-:W-:Y:S02]  /*9380*/  IMAD R17, R20, UR5, R17 ;  /* 0x0000000514117c24 */ /* 0x000fe4000f8e0211 */
[----:B------:R-:W-:Y:S02]  /*9390*/  IMAD R18, R18, UR4, R11 ;  /* 0x0000000412127c24 */ /* 0x000fe4000f8e020b */
[----:B------:R-:W-:Y:S02]  /*93a0*/  IMAD.MOV.U32 R7, RZ, RZ, 0x1 ;  /* 0x00000001ff077424 */ /* 0x000fe400078e00ff */
[----:B------:R-:W-:Y:S01]  /*93b0*/  IMAD.MOV.U32 R6, RZ, RZ, R10 ;  /* 0x000000ffff067224 */ /* 0x000fe200078e000a */
[----:B------:R-:W-:Y:S02]  /*93c0*/  SEL R14, R18, R17, !P3 ;  /* 0x00000011120e7207 */ /* 0x000fe40005800000 */
[----:B------:R-:W-:-:S07]  /*93d0*/  SEL R11, R17, R18, !P3 ;  /* 0x00000012110b7207 */ /* 0x000fce0005800000 */
.L_x_178:
[----:B------:R-:W-:Y:S05]  /*93e0*/  BSYNC B1 ;  /* 0x0000000000017941 */ /* 0x000fea0003800000 */
.L_x_177:
[----:B------:R-:W-:-:S13]  /*93f0*/  LOP3.LUT P1, RZ, R7, 0xff, RZ, 0xc0, !PT ;  /* 0x000000ff07ff7812 */ /* 0x000fda000782c0ff */
[----:B------:R-:W-:Y:S05]  /*9400*/  @P1 BRA `(.L_x_181) ;  /* 0xfffffff400441947 */ /* 0x000fea000383ffff */
[----:B------:R-:W-:Y:S05]  /*9410*/  BSYNC B0 ;  /* 0x0000000000007941 */ /* 0x000fea0003800000 */
.L_x_169:
[----:B------:R-:W-:-:S03]  /*9420*/  UMOV UR4, 0xffffffff ;  /* 0xffffffff00047882 */ /* 0x000fc60000000000 */
[----:B------:R-:W-:Y:S05]  /*9430*/  BRA.DIV UR4, `(.L_x_182) ;  /* 0x0000000604887947 */ /* 0x000fea000b800000 */
[----:B------:R-:W-:-:S13]  /*9440*/  ELECT P0, URZ, PT ;  /* 0x00000000003f782f */ /* 0x000fda0003800000 */
.L_x_199:
[----:B------:R-:W-:Y:S04]  /*9450*/  BSSY B0, `(.L_x_183) ;  /* 0x0000046000007945 */ /* 0x000fe80003800000 */
[----:B------:R-:W-:Y:S05]  /*9460*/  @!P0 BRA `(.L_x_184) ;  /* 0x0000000400108947 */ /* 0x000fea0003800000 */
[----:B------:R-:W-:-:S04]  /*9470*/  LOP3.LUT R4, R4, 0x2, RZ, 0xfc, !PT ;  /* 0x0000000204047812 */ /* 0x000fc800078efcff */
[----:B------:R-:W-:-:S13]  /*9480*/  ISETP.NE.AND P0, PT, R4, 0x3, PT ;  /* 0x000000030400780c */ /* 0x000fda0003f05270 */
[----:B------:R-:W-:Y:S05]  /*9490*/  @!P0 BRA `(.L_x_185) ;  /* 0x0000000000048947 */ /* 0x000fea0003800000 */
[----:B------:R-:W-:Y:S01]  /*94a0*/  BPT.TRAP 0x1 ;  /* 0x000000040000795c */ /* 0x000fe20000300000 */
.L_x_185:
[----:B------:R-:W0:Y:S01]  /*94b0*/  S2R R3, SR_CgaCtaId ;  /* 0x0000000000037919 */ /* 0x000e220000008800 */
[----:B------:R-:W-:-:S04]  /*94c0*/  MOV R0, 0x400 ;  /* 0x0000040000007802 */ /* 0x000fc80000000f00 */
[----:B0-----:R-:W-:Y:S02]  /*94d0*/  LEA R0, R3, R0, 0x18 ;  /* 0x0000000003007211 */ /* 0x001fe400078ec0ff */
[----:B------:R-:W-:-:S03]  /*94e0*/  SHF.L.U32 R3, R5, 0x1f, RZ ;  /* 0x0000001f05037819 */ /* 0x000fc600000006ff */
[----:B------:R-:W-:-:S04]  /*94f0*/  VIADD R0, R0, 0x38 ;  /* 0x0000003800007836 */ /* 0x000fc80000000000 */
[C---:B------:R-:W-:Y:S02]  /*9500*/  IMAD R6, R13.reuse, 0x8, R0 ;  /* 0x000000080d067824 */ /* 0x040fe400078e0200 */
[----:B------:R-:W-:Y:S02]  /*9510*/  VIADD R13, R13, 0x1 ;  /* 0x000000010d0d7836 */ /* 0x000fe40000000000 */
[----:B------:R-:W0:Y:S03]  /*9520*/  SYNCS.PHASECHK.TRANS64.TRYWAIT P0, [R6+URZ], R3 ;  /* 0x00000003060075a7 */ /* 0x000e26000800017f */
[----:B------:R-:W-:-:S04]  /*9530*/  ISETP.NE.AND P1, PT, R13, 0x7, PT ;  /* 0x000000070d00780c */ /* 0x000fc80003f25270 */
[----:B------:R-:W-:Y:S02]  /*9540*/  SEL R2, RZ, 0x1, P1 ;  /* 0x00000001ff027807 */ /* 0x000fe40000800000 */
[----:B------:R-:W-:Y:S02]  /*9550*/  SEL R13, R13, RZ, P1 ;  /* 0x000000ff0d0d7207 */ /* 0x000fe40000800000 */
[----:B------:R-:W-:-:S03]  /*9560*/  LOP3.LUT R8, R5, R2, RZ, 0x3c, !PT ;  /* 0x0000000205087212 */ /* 0x000fc600078e3cff */
[----:B------:R-:W-:Y:S01]  /*9570*/  IMAD R7, R13, 0x8, R0 ;  /* 0x000000080d077824 */ /* 0x000fe200078e0200 */
[----:B------:R-:W-:Y:S01]  /*9580*/  SHF.L.U32 R4, R8, 0x1f, RZ ;  /* 0x0000001f08047819 */ /* 0x000fe200000006ff */
[----:B0-----:R-:W-:Y:S06]  /*9590*/  @!P0 BRA `(.L_x_186) ;  /* 0x0000000400548947 */ /* 0x001fec0003800000 */
.L_x_200:
[----:B------:R-:W1:Y:S01]  /*95a0*/  SYNCS.PHASECHK.TRANS64.TRYWAIT P0, [R7+URZ], R4 ;  /* 0x00000004070075a7 */ /* 0x000e62000800017f */
[----:B------:R-:W-:-:S05]  /*95b0*/  VIADD R2, R13, 0x1 ;  /* 0x000000010d027836 */ /* 0x000fca0000000000 */
[----:B------:R-:W-:-:S04]  /*95c0*/  ISETP.NE.AND P1, PT, R2, 0x7, PT ;  /* 0x000000070200780c */ /* 0x000fc80003f25270 */
[----:B0-----:R-:W-:Y:S02]  /*95d0*/  SEL R3, RZ, 0x1, P1 ;  /* 0x00000001ff037807 */ /* 0x001fe40000800000 */
[----:B------:R-:W-:Y:S02]  /*95e0*/  SEL R9, R2, RZ, P1 ;  /* 0x000000ff02097207 */ /* 0x000fe40000800000 */
[----:B------:R-:W-:-:S03]  /*95f0*/  LOP3.LUT R8, R8, R3, RZ, 0x3c, !PT ;  /* 0x0000000308087212 */ /* 0x000fc600078e3cff */
[----:B------:R-:W-:Y:S01]  /*9600*/  IMAD R6, R9, 0x8, R0 ;  /* 0x0000000809067824 */ /* 0x000fe200078e0200 */
[----:B------:R-:W-:Y:S01]  /*9610*/  SHF.L.U32 R5, R8, 0x1f, RZ ;  /* 0x0000001f08057819 */ /* 0x000fe200000006ff */
[----:B-1----:R-:W-:Y:S06]  /*9620*/  @!P0 BRA `(.L_x_187) ;  /* 0x0000000400448947 */ /* 0x002fec0003800000 */
.L_x_201:
[----:B------:R-:W1:Y:S01]  /*9630*/  SYNCS.PHASECHK.TRANS64.TRYWAIT P0, [R6+URZ], R5 ;  /* 0x00000005060075a7 */ /* 0x000e62000800017f */
[----:B------:R-:W-:-:S05]  /*9640*/  VIADD R2, R9, 0x1 ;  /* 0x0000000109027836 */ /* 0x000fca0000000000 */
[----:B------:R-:W-:-:S04]  /*9650*/  ISETP.NE.AND P1, PT, R2, 0x7, PT ;  /* 0x000000070200780c */ /* 0x000fc80003f25270 */
[----:B------:R-:W-:Y:S02]  /*9660*/  SEL R3, RZ, 0x1, P1 ;  /* 0x00000001ff037807 */ /* 0x000fe40000800000 */
[----:B0-----:R-:W-:Y:S02]  /*9670*/  SEL R7, R2, RZ, P1 ;  /* 0x000000ff02077207 */ /* 0x001fe40000800000 */
[----:B------:R-:W-:-:S03]  /*9680*/  LOP3.LUT R8, R8, R3, RZ, 0x3c, !PT ;  /* 0x0000000308087212 */ /* 0x000fc600078e3cff */
[----:B------:R-:W-:Y:S01]  /*9690*/  IMAD R9, R7, 0x8, R0 ;  /* 0x0000000807097824 */ /* 0x000fe200078e0200 */
[----:B------:R-:W-:Y:S01]  /*96a0*/  SHF.L.U32 R4, R8, 0x1f, RZ ;  /* 0x0000001f08047819 */ /* 0x000fe200000006ff */
[----:B-1----:R-:W-:Y:S06]  /*96b0*/  @!P0 BRA `(.L_x_188) ;  /* 0x0000000400348947 */ /* 0x002fec0003800000 */
.L_x_202:
[----:B------:R-:W1:Y:S01]  /*96c0*/  SYNCS.PHASECHK.TRANS64.TRYWAIT P0, [R9+URZ], R4 ;  /* 0x00000004090075a7 */ /* 0x000e62000800017f */
[----:B------:R-:W-:-:S05]  /*96d0*/  VIADD R2, R7, 0x1 ;  /* 0x0000000107027836 */ /* 0x000fca0000000000 */
[----:B------:R-:W-:-:S04]  /*96e0*/  ISETP.NE.AND P1, PT, R2, 0x7, PT ;  /* 0x000000070200780c */ /* 0x000fc80003f25270 */
[----:B------:R-:W-:Y:S02]  /*96f0*/  SEL R3, RZ, 0x1, P1 ;  /* 0x00000001ff037807 */ /* 0x000fe40000800000 */
[----:B------:R-:W-:Y:S02]  /*9700*/  SEL R7, R2, RZ, P1 ;  /* 0x000000ff02077207 */ /* 0x000fe40000800000 */
[----:B------:R-:W-:-:S03]  /*9710*/  LOP3.LUT R8, R8, R3, RZ, 0x3c, !PT ;  /* 0x0000000308087212 */ /* 0x000fc600078e3cff */
[----:B------:R-:W-:Y:S01]  /*9720*/  IMAD R10, R7, 0x8, R0 ;  /* 0x00000008070a7824 */ /* 0x000fe200078e0200 */
[----:B0-----:R-:W-:Y:S01]  /*9730*/  SHF.L.U32 R5, R8, 0x1f, RZ ;  /* 0x0000001f08057819 */ /* 0x001fe200000006ff */
[----:B-1----:R-:W-:Y:S06]  /*9740*/  @!P0 BRA `(.L_x_189) ;  /* 0x0000000400248947 */ /* 0x002fec0003800000 */
.L_x_203:
[----:B------:R-:W1:Y:S01]  /*9750*/  SYNCS.PHASECHK.TRANS64.TRYWAIT P0, [R10+URZ], R5 ;  /* 0x000000050a0075a7 */ /* 0x000e62000800017f */
[----:B------:R-:W-:-:S05]  /*9760*/  VIADD R2, R7, 0x1 ;  /* 0x0000000107027836 */ /* 0x000fca0000000000 */
[----:B------:R-:W-:-:S04]  /*9770*/  ISETP.NE.AND P1, PT, R2, 0x7, PT ;  /* 0x000000070200780c */ /* 0x000fc80003f25270 */
[----:B------:R-:W-:Y:S02]  /*9780*/  SEL R3, RZ, 0x1, P1 ;  /* 0x00000001ff037807 */ /* 0x000fe40000800000 */
[----:B------:R-:W-:Y:S02]  /*9790*/  SEL R7, R2, RZ, P1 ;  /* 0x000000ff02077207 */ /* 0x000fe40000800000 */
[----:B0-----:R-:W-:-:S03]  /*97a0*/  LOP3.LUT R9, R8, R3, RZ, 0x3c, !PT ;  /* 0x0000000308097212 */ /* 0x001fc600078e3cff */
[----:B------:R-:W-:Y:S01]  /*97b0*/  IMAD R11, R7, 0x8, R0 ;  /* 0x00000008070b7824 */ /* 0x000fe200078e0200 */
[----:B------:R-:W-:Y:S01]  /*97c0*/  SHF.L.U32 R6, R9, 0x1f, RZ ;  /* 0x0000001f09067819 */ /* 0x000fe200000006ff */
[----:B-1----:R-:W-:Y:S06]  /*97d0*/  @!P0 BRA `(.L_x_190) ;  /* 0x0000000400148947 */ /* 0x002fec0003800000 */
.L_x_204:
[----:B------:R-:W1:Y:S01]  /*97e0*/  SYNCS.PHASECHK.TRANS64.TRYWAIT P0, [R11+URZ], R6 ;  /* 0x000000060b0075a7 */ /* 0x000e62000800017f */
[----:B------:R-:W-:-:S05]  /*97f0*/  VIADD R2, R7, 0x1 ;  /* 0x0000000107027836 */ /* 0x000fca0000000000 */
[----:B------:R-:W-:-:S04]  /*9800*/  ISETP.NE.AND P1, PT, R2, 0x7, PT ;  /* 0x000000070200780c */ /* 0x000fc80003f25270 */
[----:B------:R-:W-:Y:S02]  /*9810*/  SEL R4, RZ, 0x1, P1 ;  /* 0x00000001ff047807 */ /* 0x000fe40000800000 */
[----:B------:R-:W-:Y:S02]  /*9820*/  SEL R3, R2, RZ, P1 ;  /* 0x000000ff02037207 */ /* 0x000fe40000800000 */
[----:B------:R-:W-:Y:S01]  /*9830*/  LOP3.LUT R4, R9, R4, RZ, 0x3c, !PT ;  /* 0x0000000409047212 */ /* 0x000fe200078e3cff */
[----:B-1----:R-:W-:Y:S06]  /*9840*/  @!P0 BRA `(.L_x_191) ;  /* 0x00000004000c8947 */ /* 0x002fec0003800000 */
.L_x_205:
[----:B------:R-:W-:Y:S01]  /*9850*/  IMAD R3, R3, 0x8, R0 ;  /* 0x0000000803037824 */ /* 0x000fe200078e0200 */
[----:B------:R-:W-:-:S07]  /*9860*/  SHF.L.U32 R0, R4, 0x1f, RZ ;  /* 0x0000001f04007819 */ /* 0x000fce00000006ff */
.L_x_192:
[----:B--2---:R2:W3:Y:S02]  /*9870*/  SYNCS.PHASECHK.TRANS64.TRYWAIT P0, [R3+URZ], R0 ;  /* 0x00000000030075a7 */ /* 0x0044e4000800017f */
[----:B---3--:R-:W-:Y:S05]  /*9880*/  @!P0 NANOSLEEP.SYNCS 0x989680 ;  /* 0x009896800000895d */ /* 0x008fea0003900000 */
[----:B------:R-:W3:Y:S02]  /*9890*/  @!P0 SYNCS.PHASECHK.TRANS64 P0, [R3+URZ], R0 ;  /* 0x00000000030085a7 */ /* 0x000ee4000800007f */
[----:B---3--:R-:W-:Y:S05]  /*98a0*/  @!P0 BRA `(.L_x_192) ;  /* 0xfffffffc00f08947 */ /* 0x008fea000383ffff */
.L_x_184:
[----:B------:R-:W-:Y:S05]  /*98b0*/  BSYNC B0 ;  /* 0x0000000000007941 */ /* 0x000fea0003800000 */
.L_x_183:
[----:B------:R-:W-:Y:S05]  /*98c0*/  EXIT ;  /* 0x000000000000794d */ /* 0x000fea0003800000 */
.L_x_17:
[----:B-1----:R-:W-:-:S04]  /*98d0*/  IMAD.U32 R11, RZ, RZ, UR6 ;  /* 0x00000006ff0b7e24 */ /* 0x002fc8000f8e00ff */
[----:B------:R1:W4:Y:S03]  /*98e0*/  SYNCS.PHASECHK.TRANS64.TRYWAIT P0, [R11+URZ], R10 ;  /* 0x0000000a0b0075a7 */ /* 0x000326000800017f */
[----:B----4-:R-:W-:Y:S05]  /*98f0*/  @!P0 NANOSLEEP.SYNCS 0x989680 ;  /* 0x009896800000895d */ /* 0x010fea0003900000 */
[----:B------:R-:W4:Y:S02]  /*9900*/  @!P0 SYNCS.PHASECHK.TRANS64 P0, [R11+URZ], R10 ;  /* 0x0000000a0b0085a7 */ /* 0x000f24000800007f */
[----:B----4-:R-:W-:Y:S05]  /*9910*/  @!P0 BRA `(.L_x_17) ;  /* 0xfffffffc00ec8947 */ /* 0x010fea000383ffff */
[----:B------:R-:W-:Y:S05]  /*9920*/  BRA `(.L_x_16) ;  /* 0xffffff7c00207947 */ /* 0x000fea000383ffff */
.L_x_23:
[----:B-1----:R-:W-:-:S04]  /*9930*/  IMAD.U32 R12, RZ, RZ, UR14 ;  /* 0x0000000eff0c7e24 */ /* 0x002fc8000f8e00ff */
[----:B------:R1:W4:Y:S03]  /*9940*/  SYNCS.PHASECHK.TRANS64.TRYWAIT P0, [R12+URZ], R11 ;  /* 0x0000000b0c0075a7 */ /* 0x000326000800017f */
[----:B----4-:R-:W-:Y:S05]  /*9950*/  @!P0 NANOSLEEP.SYNCS 0x989680 ;  /* 0x009896800000895d */ /* 0x010fea0003900000 */
[----:B------:R-:W4:Y:S02]  /*9960*/  @!P0 SYNCS.PHASECHK.TRANS64 P0, [R12+URZ], R11 ;  /* 0x0000000b0c0085a7 */ /* 0x000f24000800007f */
[----:B----4-:R-:W-:Y:S05]  /*9970*/  @!P0 BRA `(.L_x_23) ;  /* 0xfffffffc00ec8947 */ /* 0x010fea000383ffff */
[----:B------:R-:W-:Y:S05]  /*9980*/  BRA `(.L_x_22) ;  /* 0xffffff8400d47947 */ /* 0x000fea000383ffff */
.L_x_170:
[----:B------:R-:W-:Y:S01]  /*9990*/  BSSY B1, `(.L_x_193) ;  /* 0x0000006000017945 */ /* 0x000fe20003800000 */
[----:B------:R-:W-:-:S07]  /*99a0*/  IMAD.MOV.U32 R7, RZ, RZ, -0x1 ;  /* 0xffffffffff077424 */ /* 0x000fce00078e00ff */
[----:B------:R-:W-:Y:S05]  /*99b0*/  WARPSYNC.COLLECTIVE R7, `(.L_x_194) ;  /* 0x00000000070c7348 */ /* 0x000fea0003c00000 */
[----:B------:R-:W-:Y:S02]  /*99c0*/  ELECT P1, UR62, PT ;  /* 0x00000000003e782f */ /* 0x000fe40003820000 */
[----:B------:R-:W-:Y:S01]  /*99d0*/  MOV R7, UR62 ;  /* 0x0000003e00077c02 */ /* 0x000fe20008000f00 */
[----:B------:R-:W-:Y:S10]  /*99e0*/  ENDCOLLECTIVE ;  /* 0x000000000000791b */ /* 0x000ff40003800000 */
.L_x_194:
[----:B------:R-:W-:Y:S05]  /*99f0*/  BSYNC B1 ;  /* 0x0000000000017941 */ /* 0x000fea0003800000 */
.L_x_193:
[----:B------:R-:W-:Y:S05]  /*9a00*/  BRA `(.L_x_195) ;  /* 0xffffffec00d07947 */ /* 0x000fea000383ffff */
.L_x_173:
[----:B-1----:R1:W2:Y:S02]  /*9a10*/  SYNCS.PHASECHK.TRANS64.TRYWAIT P1, [R19+URZ+0x38], R10 ;  /* 0x0000380a130075a7 */ /* 0x0022a4000802017f */
[----:B--2---:R-:W-:Y:S05]  /*9a20*/  @!P1 NANOSLEEP.SYNCS 0x989680 ;  /* 0x009896800000995d */ /* 0x004fea0003900000 */
[----:B------:R-:W2:Y:S02]  /*9a30*/  @!P1 SYNCS.PHASECHK.TRANS64 P1, [R19+URZ+0x38], R10 ;  /* 0x0000380a130095a7 */ /* 0x000ea4000802007f */
[----:B--2---:R-:W-:Y:S05]  /*9a40*/  @!P1 BRA `(.L_x_173) ;  /* 0xfffffffc00f09947 */ /* 0x004fea000383ffff */
[----:B------:R-:W-:Y:S05]  /*9a50*/  BRA `(.L_x_196) ;  /* 0xfffffff000047947 */ /* 0x000fea000383ffff */
.L_x_182:
[----:B------:R-:W-:Y:S01]  /*9a60*/  BSSY B0, `(.L_x_197) ;  /* 0x0000006000007945 */ /* 0x000fe20003800000 */
[----:B------:R-:W-:-:S07]  /*9a70*/  IMAD.MOV.U32 R7, RZ, RZ, -0x1 ;  /* 0xffffffffff077424 */ /* 0x000fce00078e00ff */
[----:B------:R-:W-:Y:S05]  /*9a80*/  WARPSYNC.COLLECTIVE R7, `(.L_x_198) ;  /* 0x00000000070c7348 */ /* 0x000fea0003c00000 */
[----:B------:R-:W-:Y:S02]  /*9a90*/  ELECT P1, UR62, PT ;  /* 0x00000000003e782f */ /* 0x000fe40003820000 */
[----:B------:R-:W-:Y:S01]  /*9aa0*/  MOV R7, UR62 ;  /* 0x0000003e00077c02 */ /* 0x000fe20008000f00 */
[----:B------:R-:W-:Y:S10]  /*9ab0*/  ENDCOLLECTIVE ;  /* 0x000000000000791b */ /* 0x000ff40003800000 */
.L_x_198:
[----:B------:R-:W-:Y:S05]  /*9ac0*/  BSYNC B0 ;  /* 0x0000000000007941 */ /* 0x000fea0003800000 */
.L_x_197:
[----:B------:R-:W-:Y:S01]  /*9ad0*/  PLOP3.LUT P0, PT, P1, PT, PT, 0x80, 0x0 ;  /* 0x000000000000781c */ /* 0x000fe20000f0f070 */
[----:B------:R-:W-:-:S12]  /*9ae0*/  BRA `(.L_x_199) ;  /* 0xfffffff800587947 */ /* 0x000fd8000383ffff */
.L_x_186:
[----:B0-----:R0:W1:Y:S02]  /*9af0*/  SYNCS.PHASECHK.TRANS64.TRYWAIT P0, [R6+URZ], R3 ;  /* 0x00000003060075a7 */ /* 0x001064000800017f */
[----:B-1----:R-:W-:Y:S05]  /*9b00*/  @!P0 NANOSLEEP.SYNCS 0x989680 ;  /* 0x009896800000895d */ /* 0x002fea0003900000 */
[----:B------:R-:W1:Y:S02]  /*9b10*/  @!P0 SYNCS.PHASECHK.TRANS64 P0, [R6+URZ], R3 ;  /* 0x00000003060085a7 */ /* 0x000e64000800007f */
[----:B-1----:R-:W-:Y:S05]  /*9b20*/  @!P0 BRA `(.L_x_186) ;  /* 0xfffffffc00f08947 */ /* 0x002fea000383ffff */
[----:B------:R-:W-:Y:S05]  /*9b30*/  BRA `(.L_x_200) ;  /* 0xfffffff800987947 */ /* 0x000fea000383ffff */
.L_x_187:
[----:B0-----:R0:W1:Y:S02]  /*9b40*/  SYNCS.PHASECHK.TRANS64.TRYWAIT P0, [R7+URZ], R4 ;  /* 0x00000004070075a7 */ /* 0x001064000800017f */
[----:B-1----:R-:W-:Y:S05]  /*9b50*/  @!P0 NANOSLEEP.SYNCS 0x989680 ;  /* 0x009896800000895d */ /* 0x002fea0003900000 */
[----:B------:R-:W1:Y:S02]  /*9b60*/  @!P0 SYNCS.PHASECHK.TRANS64 P0, [R7+URZ], R4 ;  /* 0x00000004070085a7 */ /* 0x000e64000800007f */
[----:B-1----:R-:W-:Y:S05]  /*9b70*/  @!P0 BRA `(.L_x_187) ;  /* 0xfffffffc00f08947 */ /* 0x002fea000383ffff */
[----:B------:R-:W-:Y:S05]  /*9b80*/  BRA `(.L_x_201) ;  /* 0xfffffff800a87947 */ /* 0x000fea000383ffff */
.L_x_188:
[----:B0-----:R0:W1:Y:S02]  /*9b90*/  SYNCS.PHASECHK.TRANS64.TRYWAIT P0, [R6+URZ], R5 ;  /* 0x00000005060075a7 */ /* 0x001064000800017f */
[----:B-1----:R-:W-:Y:S05]  /*9ba0*/  @!P0 NANOSLEEP.SYNCS 0x989680 ;  /* 0x009896800000895d */ /* 0x002fea0003900000 */
[----:B------:R-:W1:Y:S02]  /*9bb0*/  @!P0 SYNCS.PHASECHK.TRANS64 P0, [R6+URZ], R5 ;  /* 0x00000005060085a7 */ /* 0x000e64000800007f */
[----:B-1----:R-:W-:Y:S05]  /*9bc0*/  @!P0 BRA `(.L_x_188) ;  /* 0xfffffffc00f08947 */ /* 0x002fea000383ffff */
[----:B------:R-:W-:Y:S05]  /*9bd0*/  BRA `(.L_x_202) ;  /* 0xfffffff800b87947 */ /* 0x000fea000383ffff */
.L_x_189:
[----:B0-----:R0:W1:Y:S02]  /*9be0*/  SYNCS.PHASECHK.TRANS64.TRYWAIT P0, [R9+URZ], R4 ;  /* 0x00000004090075a7 */ /* 0x001064000800017f */
[----:B-1----:R-:W-:Y:S05]  /*9bf0*/  @!P0 NANOSLEEP.SYNCS 0x989680 ;  /* 0x009896800000895d */ /* 0x002fea0003900000 */
[----:B------:R-:W1:Y:S02]  /*9c00*/  @!P0 SYNCS.PHASECHK.TRANS64 P0, [R9+URZ], R4 ;  /* 0x00000004090085a7 */ /* 0x000e64000800007f */
[----:B-1----:R-:W-:Y:S05]  /*9c10*/  @!P0 BRA `(.L_x_189) ;  /* 0xfffffffc00f08947 */ /* 0x002fea000383ffff */
[----:B------:R-:W-:Y:S05]  /*9c20*/  BRA `(.L_x_203) ;  /* 0xfffffff800c87947 */ /* 0x000fea000383ffff */
.L_x_190:
[----:B0-----:R0:W1:Y:S02]  /*9c30*/  SYNCS.PHASECHK.TRANS64.TRYWAIT P0, [R10+URZ], R5 ;  /* 0x000000050a0075a7 */ /* 0x001064000800017f */
[----:B-1----:R-:W-:Y:S05]  /*9c40*/  @!P0 NANOSLEEP.SYNCS 0x989680 ;  /* 0x009896800000895d */ /* 0x002fea0003900000 */
[----:B------:R-:W1:Y:S02]  /*9c50*/  @!P0 SYNCS.PHASECHK.TRANS64 P0, [R10+URZ], R5 ;  /* 0x000000050a0085a7 */ /* 0x000e64000800007f */
[----:B-1----:R-:W-:Y:S05]  /*9c60*/  @!P0 BRA `(.L_x_190) ;  /* 0xfffffffc00f08947 */ /* 0x002fea000383ffff */
[----:B------:R-:W-:Y:S05]  /*9c70*/  BRA `(.L_x_204) ;  /* 0xfffffff800d87947 */ /* 0x000fea000383ffff */
.L_x_191:
[----:B-1----:R1:W2:Y:S02]  /*9c80*/  SYNCS.PHASECHK.TRANS64.TRYWAIT P0, [R11+URZ], R6 ;  /* 0x000000060b0075a7 */ /* 0x0022a4000800017f */
[----:B--2---:R-:W-:Y:S05]  /*9c90*/  @!P0 NANOSLEEP.SYNCS 0x989680 ;  /* 0x009896800000895d */ /* 0x004fea0003900000 */
[----:B------:R-:W2:Y:S02]  /*9ca0*/  @!P0 SYNCS.PHASECHK.TRANS64 P0, [R11+URZ], R6 ;  /* 0x000000060b0085a7 */ /* 0x000ea4000800007f */
[----:B--2---:R-:W-:Y:S05]  /*9cb0*/  @!P0 BRA `(.L_x_191) ;  /* 0xfffffffc00f08947 */ /* 0x004fea000383ffff */
[----:B------:R-:W-:Y:S05]  /*9cc0*/  BRA `(.L_x_205) ;  /* 0xfffffff800e07947 */ /* 0x000fea000383ffff */
.L_x_206:
[----:B------:R-:W-:-:S00]  /*9cd0*/  BRA `(.L_x_206) ;  /* 0xfffffffc00fc7947 */ /* 0x000fc0000383ffff */
[----:B------:R-:W-:-:S00]  /*9ce0*/  NOP ;  /* 0x0000000000007918 */ /* 0x000fc00000000000 */
        /* <DEDUP_REMOVED lines=9> */
.L_x_207:


//--------------------- .nv.shared._ZN7cutlass13device_kernelINS_4gemm6kernel13GemmUniversalIN4cute5tupleIJiiiiEEENS1_10collective13CollectiveMmaINS1_37MainloopSm90TmaGmmaWarpSpecializedFP8ILi7ENS5_IJNS4_1CILi1EEESB_SB_EEENS1_35KernelTmaWarpSpecializedCooperativeEEENS5_IJNSA_ILi256EEENSA_ILi64EEENSA_ILi128EEEEEENS_12float_e5m2_tENS5_IJlSB_lEEESJ_SK_NS4_8TiledMMAINS4_8MMA_AtomIJNS4_4SM904GMMA30MMA_64x64x32_F32E5M2E5M2_SS_TNILNSO_7ScaleInE1ELSQ_1EEEEEENS4_6LayoutINS5_IJNSA_ILi2EEESB_SB_EEENS5_IJSB_NSA_ILi0EEESW_EEEEENS5_IJNS4_10UnderscoreESZ_SZ_EEEEENS4_13SM90_TMA_LOADENS4_14ComposedLayoutINS4_7SwizzleILi3ELi4ELi3EEENS4_18smem_ptr_flag_bitsILi8EEENST_INS5_IJNSA_ILi8EEESH_EEENS5_IJSH_SB_EEEEEEEvNS4_8identityES12_S1C_vS1D_EENS_8epilogue10collective6detail29Sm90TmaWarpSpecializedAdapterINS1G_15DefaultEpilogueISJ_SK_SK_NS1F_6thread17LinearCombinationISJ_Li1EffLNS1K_9ScaleType4KindE0ELNS_15FloatRoundStyleE2ESJ_EENS1_15EpilogueDefaultEEEEEvvEEEEvNT_6ParamsE --------------------------
	.section	.nv.shared._ZN7cutlass13device_kernelINS_4gemm6kernel13GemmUniversalIN4cute5tupleIJiiiiEEENS1_10collective13CollectiveMmaINS1_37MainloopSm90TmaGmmaWarpSpecializedFP8ILi7ENS5_IJNS4_1CILi1EEESB_SB_EEENS1_35KernelTmaWarpSpecializedCooperativeEEENS5_IJNSA_ILi256EEENSA_ILi64EEENSA_ILi128EEEEEENS_12float_e5m2_tENS5_IJlSB_lEEESJ_SK_NS4_8TiledMMAINS4_8MMA_AtomIJNS4_4SM904GMMA30MMA_64x64x32_F32E5M2E5M2_SS_TNILNSO_7ScaleInE1ELSQ_1EEEEEENS4_6LayoutINS5_IJNSA_ILi2EEESB_SB_EEENS5_IJSB_NSA_ILi0EEESW_EEEEENS5_IJNS4_10UnderscoreESZ_SZ_EEEEENS4_13SM90_TMA_LOADENS4_14ComposedLayoutINS4_7SwizzleILi3ELi4ELi3EEENS4_18smem_ptr_flag_bitsILi8EEENST_INS5_IJNSA_ILi8EEESH_EEENS5_IJSH_SB_EEEEEEEvNS4_8identityES12_S1C_vS1D_EENS_8epilogue10collective6detail29Sm90TmaWarpSpecializedAdapterINS1G_15DefaultEpilogueISJ_SK_SK_NS1F_6thread17LinearCombinationISJ_Li1EffLNS1K_9ScaleType4KindE0ELNS_15FloatRoundStyleE2ESJ_EENS1_15EpilogueDefaultEEEEEvvEEEEvNT_6ParamsE,"aw",@nobits
	.sectionflags	@""
	.align	16
	.zero		1024


//--------------------- .nv.shared.reserved.0     --------------------------
	.section	.nv.shared.reserved.0,"aw",@nobits
	.weak		__nv_reservedSMEM_offset_0_alias
	.size		__nv_reservedSMEM_offset_0_alias, 0, 0
	.other		__nv_reservedSMEM_offset_0_alias,@"STO_CUDA_RESERVED_SHARED STV_DEFAULT"
__nv_reservedSMEM_offset_0_alias:
	.zero		0


//--------------------- .nv.global                --------------------------
	.section	.nv.global,"aw",@nobits
.nv.global:
	.type		_ZN40_INTERNAL_29dc3da6_4_k_cu_b0622dbb_239374cute1_E,@object
	.size		_ZN40_INTERNAL_29dc3da6_4_k_cu_b0622dbb_239374cute1_E,(_ZN40_INTERNAL_29dc3da6_4_k_cu_b0622dbb_239374cuda3std3__45__cpo6cbeginE - _ZN40_INTERNAL_29dc3da6_4_k_cu_b0622dbb_239374cute1_E)
_ZN40_INTERNAL_29dc3da6_4_k_cu_b0622dbb_239374cute1_E:
	.zero		1
	.type		_ZN40_INTERNAL_29dc3da6_4_k_cu_b0622dbb_239374cuda3std3__45__cpo6cbeginE,@object
	.size		_ZN40_INTERNAL_29dc3da6_4_k_cu_b0622dbb_239374cuda3std3__45__cpo6cbeginE,(_ZN40_INTERNAL_29dc3da6_4_k_cu_b0622dbb_239374cuda3std3__48in_placeE - _ZN40_INTERNAL_29dc3da6_4_k_cu_b0622dbb_239374cuda3std3__45__cpo6cbeginE)
_ZN40_INTERNAL_29dc3da6_4_k_cu_b0622dbb_239374cuda3std3__45__cpo6cbeginE:
	.zero		1
	.type		_ZN40_INTERNAL_29dc3da6_4_k_cu_b0622dbb_239374cuda3std3__48in_placeE,@object
	.size		_ZN40_INTERNAL_29dc3da6_4_k_cu_b0622dbb_239374cuda3std3__48in_placeE,(_ZN40_INTERNAL_29dc3da6_4_k_cu_b0622dbb_239374cuda3std6ranges3__45__cpo9iter_moveE - _ZN40_INTERNAL_29dc3da6_4_k_cu_b0622dbb_239374cuda3std3__48in_placeE)
_ZN40_INTERNAL_29dc3da6_4_k_cu_b0622dbb_239374cuda3std3__48in_placeE:
	.zero		1
	.type		_ZN40_INTERNAL_29dc3da6_4_k_cu_b0622dbb_239374cuda3std6ranges3__45__cpo9iter_moveE,@object
	.size		_ZN40_INTERNAL_29dc3da6_4_k_cu_b0622dbb_239374cuda3std6ranges3__45__cpo9iter_moveE,(_ZN40_INTERNAL_29dc3da6_4_k_cu_b0622dbb_239374cuda3std3__45__cpo5beginE - _ZN40_INTERNAL_29dc3da6_4_k_cu_b0622dbb_239374cuda3std6ranges3__45__cpo9iter_moveE)
_ZN40_INTERNAL_29dc3da6_4_k_cu_b0622dbb_239374cuda3std6ranges3__45__cpo9iter_moveE:
	.zero		1
	.type		_ZN40_INTERNAL_29dc3da6_4_k_cu_b0622dbb_239374cuda3std3__45__cpo5beginE,@object
	.size		_ZN40_INTERNAL_29dc3da6_4_k_cu_b0622dbb_239374cuda3std3__45__cpo5beginE,(_ZN40_INTERNAL_29dc3da6_4_k_cu_b0622dbb_239374cuda3std3__442_GLOBAL__N__29dc3da6_4_k_cu_b0622dbb_239376ignoreE - _ZN40_INTERNAL_29dc3da6_4_k_cu_b0622dbb_239374cuda3std3__45__cpo5beginE)
_ZN40_INTERNAL_29dc3da6_4_k_cu_b0622dbb_239374cuda3std3__45__cpo5beginE:
	.zero		1
	.type		_ZN40_INTERNAL_29dc3da6_4_k_cu_b0622dbb_239374cuda3std3__442_GLOBAL__N__29dc3da6_4_k_cu_b0622dbb_239376ignoreE,@object
	.size		_ZN40_INTERNAL_29dc3da6_4_k_cu_b0622dbb_239374cuda3std3__442_GLOBAL__N__29dc3da6_4_k_cu_b0622dbb_239376ignoreE,(_ZN40_INTERNAL_29dc3da6_4_k_cu_b0622dbb_239374cute7productE - _ZN40_INTERNAL_29dc3da6_4_k_cu_b0622dbb_239374cuda3std3__442_GLOBAL__N__29dc3da6_4_k_cu_b0622dbb_239376ignoreE)
_ZN40_INTERNAL_29dc3da6_4_k_cu_b0622dbb_239374cuda3std3__442_GLOBAL__N__29dc3da6_4_k_cu_b0622dbb_239376ignoreE:
	.zero		1
	.type		_ZN40_INTERNAL_29dc3da6_4_k_cu_b0622dbb_239374cute7productE,@object
	.size		_ZN40_INTERNAL_29dc3da6_4_k_cu_b0622dbb_239374cute7productE,(_ZN40_INTERNAL_29dc3da6_4_k_cu_b0622dbb_239374cuda3std3__45__cpo3endE - _ZN40_INTERNAL_29dc3da6_4_k_cu_b0622dbb_239374cute7productE)
_ZN40_INTERNAL_29dc3da6_4_k_cu_b0622dbb_239374cute7productE:
	.zero		1
	.type		_ZN40_INTERNAL_29dc3da6_4_k_cu_b0622dbb_239374cuda3std3__45__cpo3endE,@object
	.size		_ZN40_INTERNAL_29dc3da6_4_k_cu_b0622dbb_239374cuda3std3__45__cpo3endE,(_ZN40_INTERNAL_29dc3da6_4_k_cu_b0622dbb_239374cuda3std3__419piecewise_constructE - _ZN40_INTERNAL_29dc3da6_4_k_cu_b0622dbb_239374cuda3std3__45__cpo3endE)
_ZN40_INTERNAL_29dc3da6_4_k_cu_b0622dbb_239374cuda3std3__45__cpo3endE:
	.zero		1
	.type		_ZN40_INTERNAL_29dc3da6_4_k_cu_b0622dbb_239374cuda3std3__419piecewise_constructE,@object
	.size		_ZN40_INTERNAL_29dc3da6_4_k_cu_b0622dbb_239374cuda3std3__419piecewise_constructE,(_ZN40_INTERNAL_29dc3da6_4_k_cu_b0622dbb_239374cuda3std3__45__cpo4cendE - _ZN40_INTERNAL_29dc3da6_4_k_cu_b0622dbb_239374cuda3std3__419piecewise_constructE)
_ZN40_INTERNAL_29dc3da6_4_k_cu_b0622dbb_239374cuda3std3__419piecewise_constructE:
	.zero		1
	.type		_ZN40_INTERNAL_29dc3da6_4_k_cu_b0622dbb_239374cuda3std3__45__cpo4cendE,@object
	.size		_ZN40_INTERNAL_29dc3da6_4_k_cu_b0622dbb_239374cuda3std3__45__cpo4cendE,(_ZN40_INTERNAL_29dc3da6_4_k_cu_b0622dbb_239374cuda3std6ranges3__45__cpo4swapE - _ZN40_INTERNAL_29dc3da6_4_k_cu_b0622dbb_239374cuda3std3__45__cpo4cendE)
_ZN40_INTERNAL_29dc3da6_4_k_cu_b0622dbb_239374cuda3std3__45__cpo4cendE:
	.zero		1
	.type		_ZN40_INTERNAL_29dc3da6_4_k_cu_b0622dbb_239374cuda3std6ranges3__45__cpo4swapE,@object
	.size		_ZN40_INTERNAL_29dc3da6_4_k_cu_b0622dbb_239374cuda3std6ranges3__45__cpo4swapE,(.L_7 - _ZN40_INTERNAL_29dc3da6_4_k_cu_b0622dbb_239374cuda3std6ranges3__45__cpo4swapE)
_ZN40_INTERNAL_29dc3da6_4_k_cu_b0622dbb_239374cuda3std6ranges3__45__cpo4swapE:
	.zero		1
.L_7:


//--------------------- .nv.constant0._ZN7cutlass13device_kernelINS_4gemm6kernel13GemmUniversalIN4cute5tupleIJiiiiEEENS1_10collective13CollectiveMmaINS1_37MainloopSm90TmaGmmaWarpSpecializedFP8ILi7ENS5_IJNS4_1CILi1EEESB_SB_EEENS1_35KernelTmaWarpSpecializedCooperativeEEENS5_IJNSA_ILi256EEENSA_ILi64EEENSA_ILi128EEEEEENS_12float_e5m2_tENS5_IJlSB_lEEESJ_SK_NS4_8TiledMMAINS4_8MMA_AtomIJNS4_4SM904GMMA30MMA_64x64x32_F32E5M2E5M2_SS_TNILNSO_7ScaleInE1ELSQ_1EEEEEENS4_6LayoutINS5_IJNSA_ILi2EEESB_SB_EEENS5_IJSB_NSA_ILi0EEESW_EEEEENS5_IJNS4_10UnderscoreESZ_SZ_EEEEENS4_13SM90_TMA_LOADENS4_14ComposedLayoutINS4_7SwizzleILi3ELi4ELi3EEENS4_18smem_ptr_flag_bitsILi8EEENST_INS5_IJNSA_ILi8EEESH_EEENS5_IJSH_SB_EEEEEEEvNS4_8identityES12_S1C_vS1D_EENS_8epilogue10collective6detail29Sm90TmaWarpSpecializedAdapterINS1G_15DefaultEpilogueISJ_SK_SK_NS1F_6thread17LinearCombinationISJ_Li1EffLNS1K_9ScaleType4KindE0ELNS_15FloatRoundStyleE2ESJ_EENS1_15EpilogueDefaultEEEEEvvEEEEvNT_6ParamsE --------------------------
	.section	.nv.constant0._ZN7cutlass13device_kernelINS_4gemm6kernel13GemmUniversalIN4cute5tupleIJiiiiEEENS1_10collective13CollectiveMmaINS1_37MainloopSm90TmaGmmaWarpSpecializedFP8ILi7ENS5_IJNS4_1CILi1EEESB_SB_EEENS1_35KernelTmaWarpSpecializedCooperativeEEENS5_IJNSA_ILi256EEENSA_ILi64EEENSA_ILi128EEEEEENS_12float_e5m2_tENS5_IJlSB_lEEESJ_SK_NS4_8TiledMMAINS4_8MMA_AtomIJNS4_4SM904GMMA30MMA_64x64x32_F32E5M2E5M2_SS_TNILNSO_7ScaleInE1ELSQ_1EEEEEENS4_6LayoutINS5_IJNSA_ILi2EEESB_SB_EEENS5_IJSB_NSA_ILi0EEESW_EEEEENS5_IJNS4_10UnderscoreESZ_SZ_EEEEENS4_13SM90_TMA_LOADENS4_14ComposedLayoutINS4_7SwizzleILi3ELi4ELi3EEENS4_18smem_ptr_flag_bitsILi8EEENST_INS5_IJNSA_ILi8EEESH_EEENS5_IJSH_SB_EEEEEEEvNS4_8identityES12_S1C_vS1D_EENS_8epilogue10collective6detail29Sm90TmaWarpSpecializedAdapterINS1G_15DefaultEpilogueISJ_SK_SK_NS1F_6thread17LinearCombinationISJ_Li1EffLNS1K_9ScaleType4KindE0ELNS_15FloatRoundStyleE2ESJ_EENS1_15EpilogueDefaultEEEEEvvEEEEvNT_6ParamsE,"a",@progbits
	.sectionflags	@""
	.align	4
.nv.constant0._ZN7cutlass13device_kernelINS_4gemm6kernel13GemmUniversalIN4cute5tupleIJiiiiEEENS1_10collective13CollectiveMmaINS1_37MainloopSm90TmaGmmaWarpSpecializedFP8ILi7ENS5_IJNS4_1CILi1EEESB_SB_EEENS1_35KernelTmaWarpSpecializedCooperativeEEENS5_IJNSA_ILi256EEENSA_ILi64EEENSA_ILi128EEEEEENS_12float_e5m2_tENS5_IJlSB_lEEESJ_SK_NS4_8TiledMMAINS4_8MMA_AtomIJNS4_4SM904GMMA30MMA_64x64x32_F32E5M2E5M2_SS_TNILNSO_7ScaleInE1ELSQ_1EEEEEENS4_6LayoutINS5_IJNSA_ILi2EEESB_SB_EEENS5_IJSB_NSA_ILi0EEESW_EEEEENS5_IJNS4_10UnderscoreESZ_SZ_EEEEENS4_13SM90_TMA_LOADENS4_14ComposedLayoutINS4_7SwizzleILi3ELi4ELi3EEENS4_18smem_ptr_flag_bitsILi8EEENST_INS5_IJNSA_ILi8EEESH_EEENS5_IJSH_SB_EEEEEEEvNS4_8identityES12_S1C_vS1D_EENS_8epilogue10collective6detail29Sm90TmaWarpSpecializedAdapterINS1G_15DefaultEpilogueISJ_SK_SK_NS1F_6thread17LinearCombinationISJ_Li1EffLNS1K_9ScaleType4KindE0ELNS_15FloatRoundStyleE2ESJ_EENS1_15EpilogueDefaultEEEEEvvEEEEvNT_6ParamsE:
	.zero		1664


//--------------------- SYMBOLS --------------------------

	.type		.nv.reservedSmem.offset0,@object
	.size		.nv.reservedSmem.offset0,0x4
